//
// Generated by NVIDIA NVVM Compiler
//
// Compiler Build ID: CL-36424714
// Cuda compilation tools, release 13.0, V13.0.88
// Based on NVVM 20.0.0
//

.version 9.0
.target sm_100
.address_size 64

	// .globl	_Z21special_exp_intrinsicPfS_
.global .align 4 .b8 __cudart_i2opi_f[24] = {65, 144, 67, 60, 153, 149, 98, 219, 192, 221, 52, 245, 209, 87, 39, 252, 41, 21, 68, 78, 110, 131, 249, 162};

.visible .entry _Z21special_exp_intrinsicPfS_(
	.param .u64 .ptr .align 1 _Z21special_exp_intrinsicPfS__param_0,
	.param .u64 .ptr .align 1 _Z21special_exp_intrinsicPfS__param_1
)
{
	.reg .b32 	%r<5>;
	.reg .b32 	%f<4>;
	.reg .b64 	%rd<8>;

	ld.param.u64 	%rd1, [_Z21special_exp_intrinsicPfS__param_0];
	ld.param.u64 	%rd2, [_Z21special_exp_intrinsicPfS__param_1];
	cvta.to.global.u64 	%rd3, %rd2;
	cvta.to.global.u64 	%rd4, %rd1;
	mov.u32 	%r1, %ctaid.x;
	mov.u32 	%r2, %ntid.x;
	mov.u32 	%r3, %tid.x;
	mad.lo.s32 	%r4, %r1, %r2, %r3;
	mul.wide.s32 	%rd5, %r4, 4;
	add.s64 	%rd6, %rd4, %rd5;
	ld.global.f32 	%f1, [%rd6];
	mul.f32 	%f2, %f1, 0f3FB8AA3B;
	ex2.approx.f32 	%f3, %f2;
	add.s64 	%rd7, %rd3, %rd5;
	st.global.f32 	[%rd7], %f3;
	ret;

}
	// .globl	_Z10simple_fmaIfEvPT_S1_S1_S1_
.visible .entry _Z10simple_fmaIfEvPT_S1_S1_S1_(
	.param .u64 .ptr .align 1 _Z10simple_fmaIfEvPT_S1_S1_S1__param_0,
	.param .u64 .ptr .align 1 _Z10simple_fmaIfEvPT_S1_S1_S1__param_1,
	.param .u64 .ptr .align 1 _Z10simple_fmaIfEvPT_S1_S1_S1__param_2,
	.param .u64 .ptr .align 1 _Z10simple_fmaIfEvPT_S1_S1_S1__param_3
)
{
	.reg .b32 	%r<5>;
	.reg .b32 	%f<5>;
	.reg .b64 	%rd<14>;

	ld.param.u64 	%rd1, [_Z10simple_fmaIfEvPT_S1_S1_S1__param_0];
	ld.param.u64 	%rd2, [_Z10simple_fmaIfEvPT_S1_S1_S1__param_1];
	ld.param.u64 	%rd3, [_Z10simple_fmaIfEvPT_S1_S1_S1__param_2];
	ld.param.u64 	%rd4, [_Z10simple_fmaIfEvPT_S1_S1_S1__param_3];
	cvta.to.global.u64 	%rd5, %rd4;
	cvta.to.global.u64 	%rd6, %rd3;
	cvta.to.global.u64 	%rd7, %rd2;
	cvta.to.global.u64 	%rd8, %rd1;
	mov.u32 	%r1, %ctaid.x;
	mov.u32 	%r2, %ntid.x;
	mov.u32 	%r3, %tid.x;
	mad.lo.s32 	%r4, %r1, %r2, %r3;
	mul.wide.s32 	%rd9, %r4, 4;
	add.s64 	%rd10, %rd8, %rd9;
	ld.global.f32 	%f1, [%rd10];
	add.s64 	%rd11, %rd7, %rd9;
	ld.global.f32 	%f2, [%rd11];
	add.s64 	%rd12, %rd6, %rd9;
	ld.global.f32 	%f3, [%rd12];
	fma.rn.f32 	%f4, %f1, %f2, %f3;
	add.s64 	%rd13, %rd5, %rd9;
	st.global.f32 	[%rd13], %f4;
	ret;

}
	// .globl	_Z10simple_mulIfEvPT_S1_S1_
.visible .entry _Z10simple_mulIfEvPT_S1_S1_(
	.param .u64 .ptr .align 1 _Z10simple_mulIfEvPT_S1_S1__param_0,
	.param .u64 .ptr .align 1 _Z10simple_mulIfEvPT_S1_S1__param_1,
	.param .u64 .ptr .align 1 _Z10simple_mulIfEvPT_S1_S1__param_2
)
{
	.reg .b32 	%r<5>;
	.reg .b32 	%f<4>;
	.reg .b64 	%rd<11>;

	ld.param.u64 	%rd1, [_Z10simple_mulIfEvPT_S1_S1__param_0];
	ld.param.u64 	%rd2, [_Z10simple_mulIfEvPT_S1_S1__param_1];
	ld.param.u64 	%rd3, [_Z10simple_mulIfEvPT_S1_S1__param_2];
	cvta.to.global.u64 	%rd4, %rd3;
	cvta.to.global.u64 	%rd5, %rd2;
	cvta.to.global.u64 	%rd6, %rd1;
	mov.u32 	%r1, %ctaid.x;
	mov.u32 	%r2, %ntid.x;
	mov.u32 	%r3, %tid.x;
	mad.lo.s32 	%r4, %r1, %r2, %r3;
	mul.wide.s32 	%rd7, %r4, 4;
	add.s64 	%rd8, %rd6, %rd7;
	ld.global.f32 	%f1, [%rd8];
	add.s64 	%rd9, %rd5, %rd7;
	ld.global.f32 	%f2, [%rd9];
	mul.f32 	%f3, %f1, %f2;
	add.s64 	%rd10, %rd4, %rd7;
	st.global.f32 	[%rd10], %f3;
	ret;

}
	// .globl	_Z10simple_subIfEvPT_S1_S1_
.visible .entry _Z10simple_subIfEvPT_S1_S1_(
	.param .u64 .ptr .align 1 _Z10simple_subIfEvPT_S1_S1__param_0,
	.param .u64 .ptr .align 1 _Z10simple_subIfEvPT_S1_S1__param_1,
	.param .u64 .ptr .align 1 _Z10simple_subIfEvPT_S1_S1__param_2
)
{
	.reg .b32 	%r<5>;
	.reg .b32 	%f<4>;
	.reg .b64 	%rd<11>;

	ld.param.u64 	%rd1, [_Z10simple_subIfEvPT_S1_S1__param_0];
	ld.param.u64 	%rd2, [_Z10simple_subIfEvPT_S1_S1__param_1];
	ld.param.u64 	%rd3, [_Z10simple_subIfEvPT_S1_S1__param_2];
	cvta.to.global.u64 	%rd4, %rd3;
	cvta.to.global.u64 	%rd5, %rd2;
	cvta.to.global.u64 	%rd6, %rd1;
	mov.u32 	%r1, %ctaid.x;
	mov.u32 	%r2, %ntid.x;
	mov.u32 	%r3, %tid.x;
	mad.lo.s32 	%r4, %r1, %r2, %r3;
	mul.wide.s32 	%rd7, %r4, 4;
	add.s64 	%rd8, %rd6, %rd7;
	ld.global.f32 	%f1, [%rd8];
	add.s64 	%rd9, %rd5, %rd7;
	ld.global.f32 	%f2, [%rd9];
	sub.f32 	%f3, %f1, %f2;
	add.s64 	%rd10, %rd4, %rd7;
	st.global.f32 	[%rd10], %f3;
	ret;

}
	// .globl	_Z11simple_mul2IfEvPT_S1_S1_
.visible .entry _Z11simple_mul2IfEvPT_S1_S1_(
	.param .u64 .ptr .align 1 _Z11simple_mul2IfEvPT_S1_S1__param_0,
	.param .u64 .ptr .align 1 _Z11simple_mul2IfEvPT_S1_S1__param_1,
	.param .u64 .ptr .align 1 _Z11simple_mul2IfEvPT_S1_S1__param_2
)
{
	.reg .b32 	%r<5>;
	.reg .b32 	%f<4>;
	.reg .b64 	%rd<11>;

	ld.param.u64 	%rd1, [_Z11simple_mul2IfEvPT_S1_S1__param_0];
	ld.param.u64 	%rd2, [_Z11simple_mul2IfEvPT_S1_S1__param_1];
	ld.param.u64 	%rd3, [_Z11simple_mul2IfEvPT_S1_S1__param_2];
	cvta.to.global.u64 	%rd4, %rd3;
	cvta.to.global.u64 	%rd5, %rd2;
	cvta.to.global.u64 	%rd6, %rd1;
	mov.u32 	%r1, %ctaid.x;
	mov.u32 	%r2, %ntid.x;
	mov.u32 	%r3, %tid.x;
	mad.lo.s32 	%r4, %r1, %r2, %r3;
	mul.wide.s32 	%rd7, %r4, 4;
	add.s64 	%rd8, %rd6, %rd7;
	ld.global.f32 	%f1, [%rd8];
	add.s64 	%rd9, %rd5, %rd7;
	ld.global.f32 	%f2, [%rd9];
	mul.f32 	%f3, %f1, %f2;
	add.s64 	%rd10, %rd4, %rd7;
	st.global.f32 	[%rd10], %f3;
	ret;

}
	// .globl	_Z11special_sinILi0EfEvPT0_S1_
.visible .entry _Z11special_sinILi0EfEvPT0_S1_(
	.param .u64 .ptr .align 1 _Z11special_sinILi0EfEvPT0_S1__param_0,
	.param .u64 .ptr .align 1 _Z11special_sinILi0EfEvPT0_S1__param_1
)
{
	.local .align 4 .b8 	__local_depot5[28];
	.reg .b64 	%SP;
	.reg .b64 	%SPL;
	.reg .pred 	%p<9>;
	.reg .b32 	%r<44>;
	.reg .b32 	%f<28>;
	.reg .b64 	%rd<29>;
	.reg .b64 	%fd<3>;

	mov.u64 	%SPL, __local_depot5;
	ld.param.u64 	%rd10, [_Z11special_sinILi0EfEvPT0_S1__param_0];
	ld.param.u64 	%rd9, [_Z11special_sinILi0EfEvPT0_S1__param_1];
	cvta.to.global.u64 	%rd11, %rd10;
	add.u64 	%rd1, %SPL, 0;
	mov.u32 	%r16, %ctaid.x;
	mov.u32 	%r17, %ntid.x;
	mov.u32 	%r18, %tid.x;
	mad.lo.s32 	%r1, %r16, %r17, %r18;
	mul.wide.s32 	%rd13, %r1, 4;
	add.s64 	%rd14, %rd11, %rd13;
	ld.global.f32 	%f1, [%rd14];
	mul.f32 	%f7, %f1, 0f3F22F983;
	cvt.rni.s32.f32 	%r43, %f7;
	cvt.rn.f32.s32 	%f8, %r43;
	fma.rn.f32 	%f9, %f8, 0fBFC90FDA, %f1;
	fma.rn.f32 	%f10, %f8, 0fB3A22168, %f9;
	fma.rn.f32 	%f27, %f8, 0fA7C234C5, %f10;
	abs.f32 	%f3, %f1;
	setp.ltu.f32 	%p1, %f3, 0f47CE4780;
	@%p1 bra 	$L__BB5_8;
	setp.neu.f32 	%p2, %f3, 0f7F800000;
	@%p2 bra 	$L__BB5_3;
	mov.f32 	%f13, 0f00000000;
	mul.rn.f32 	%f27, %f1, %f13;
	mov.b32 	%r43, 0;
	bra.uni 	$L__BB5_8;
$L__BB5_3:
	mov.b32 	%r3, %f1;
	shl.b32 	%r20, %r3, 8;
	or.b32  	%r4, %r20, -2147483648;
	mov.b64 	%rd28, 0;
	mov.b32 	%r40, 0;
	mov.u64 	%rd26, __cudart_i2opi_f;
	mov.u64 	%rd27, %rd1;
$L__BB5_4:
	.pragma "nounroll";
	ld.global.nc.u32 	%r21, [%rd26];
	mad.wide.u32 	%rd17, %r21, %r4, %rd28;
	shr.u64 	%rd28, %rd17, 32;
	st.local.u32 	[%rd27], %rd17;
	add.s32 	%r40, %r40, 1;
	add.s64 	%rd27, %rd27, 4;
	add.s64 	%rd26, %rd26, 4;
	setp.ne.s32 	%p3, %r40, 6;
	@%p3 bra 	$L__BB5_4;
	shr.u32 	%r22, %r3, 23;
	st.local.u32 	[%rd1+24], %rd28;
	and.b32  	%r7, %r22, 31;
	and.b32  	%r23, %r22, 224;
	add.s32 	%r24, %r23, -128;
	shr.u32 	%r25, %r24, 5;
	mul.wide.u32 	%rd18, %r25, 4;
	sub.s64 	%rd8, %rd1, %rd18;
	ld.local.u32 	%r41, [%rd8+24];
	ld.local.u32 	%r42, [%rd8+20];
	setp.eq.s32 	%p4, %r7, 0;
	@%p4 bra 	$L__BB5_7;
	shf.l.wrap.b32 	%r41, %r42, %r41, %r7;
	ld.local.u32 	%r26, [%rd8+16];
	shf.l.wrap.b32 	%r42, %r26, %r42, %r7;
$L__BB5_7:
	shr.u32 	%r27, %r41, 30;
	shf.l.wrap.b32 	%r28, %r42, %r41, 2;
	shl.b32 	%r29, %r42, 2;
	shr.u32 	%r30, %r28, 31;
	add.s32 	%r31, %r30, %r27;
	neg.s32 	%r32, %r31;
	setp.lt.s32 	%p5, %r3, 0;
	selp.b32 	%r43, %r32, %r31, %p5;
	xor.b32  	%r33, %r28, %r3;
	shr.s32 	%r34, %r28, 31;
	xor.b32  	%r35, %r34, %r28;
	xor.b32  	%r36, %r34, %r29;
	cvt.u64.u32 	%rd19, %r35;
	shl.b64 	%rd20, %rd19, 32;
	cvt.u64.u32 	%rd21, %r36;
	or.b64  	%rd22, %rd20, %rd21;
	cvt.rn.f64.s64 	%fd1, %rd22;
	mul.f64 	%fd2, %fd1, 0d3BF921FB54442D19;
	cvt.rn.f32.f64 	%f11, %fd2;
	neg.f32 	%f12, %f11;
	setp.lt.s32 	%p6, %r33, 0;
	selp.f32 	%f27, %f12, %f11, %p6;
$L__BB5_8:
	cvta.to.global.u64 	%rd23, %rd9;
	mul.rn.f32 	%f14, %f27, %f27;
	and.b32  	%r38, %r43, 1;
	setp.eq.b32 	%p7, %r38, 1;
	selp.f32 	%f15, 0f3F800000, %f27, %p7;
	fma.rn.f32 	%f16, %f14, %f15, 0f00000000;
	fma.rn.f32 	%f17, %f14, 0f37CBAC00, 0fBAB607ED;
	selp.f32 	%f18, %f17, 0fB94D4153, %p7;
	selp.f32 	%f19, 0f3D2AAABB, 0f3C0885E4, %p7;
	fma.rn.f32 	%f20, %f18, %f14, %f19;
	selp.f32 	%f21, 0fBEFFFFFF, 0fBE2AAAA8, %p7;
	fma.rn.f32 	%f22, %f20, %f14, %f21;
	fma.rn.f32 	%f23, %f22, %f16, %f15;
	and.b32  	%r39, %r43, 2;
	setp.eq.s32 	%p8, %r39, 0;
	mov.f32 	%f24, 0f00000000;
	sub.f32 	%f25, %f24, %f23;
	selp.f32 	%f26, %f23, %f25, %p8;
	add.s64 	%rd25, %rd23, %rd13;
	st.global.f32 	[%rd25], %f26;
	ret;

}
	// .globl	_Z11special_sinILi1EfEvPT0_S1_
.visible .entry _Z11special_sinILi1EfEvPT0_S1_(
	.param .u64 .ptr .align 1 _Z11special_sinILi1EfEvPT0_S1__param_0,
	.param .u64 .ptr .align 1 _Z11special_sinILi1EfEvPT0_S1__param_1
)
{
	.local .align 4 .b8 	__local_depot6[28];
	.reg .b64 	%SP;
	.reg .b64 	%SPL;
	.reg .pred 	%p<9>;
	.reg .b32 	%r<44>;
	.reg .b32 	%f<28>;
	.reg .b64 	%rd<29>;
	.reg .b64 	%fd<3>;

	mov.u64 	%SPL, __local_depot6;
	ld.param.u64 	%rd10, [_Z11special_sinILi1EfEvPT0_S1__param_0];
	ld.param.u64 	%rd9, [_Z11special_sinILi1EfEvPT0_S1__param_1];
	cvta.to.global.u64 	%rd11, %rd10;
	add.u64 	%rd1, %SPL, 0;
	mov.u32 	%r16, %ctaid.x;
	mov.u32 	%r17, %ntid.x;
	mov.u32 	%r18, %tid.x;
	mad.lo.s32 	%r1, %r16, %r17, %r18;
	mul.wide.s32 	%rd13, %r1, 4;
	add.s64 	%rd14, %rd11, %rd13;
	ld.global.f32 	%f1, [%rd14];
	mul.f32 	%f7, %f1, 0f3F22F983;
	cvt.rni.s32.f32 	%r43, %f7;
	cvt.rn.f32.s32 	%f8, %r43;
	fma.rn.f32 	%f9, %f8, 0fBFC90FDA, %f1;
	fma.rn.f32 	%f10, %f8, 0fB3A22168, %f9;
	fma.rn.f32 	%f27, %f8, 0fA7C234C5, %f10;
	abs.f32 	%f3, %f1;
	setp.ltu.f32 	%p1, %f3, 0f47CE4780;
	@%p1 bra 	$L__BB6_8;
	setp.neu.f32 	%p2, %f3, 0f7F800000;
	@%p2 bra 	$L__BB6_3;
	mov.f32 	%f13, 0f00000000;
	mul.rn.f32 	%f27, %f1, %f13;
	mov.b32 	%r43, 0;
	bra.uni 	$L__BB6_8;
$L__BB6_3:
	mov.b32 	%r3, %f1;
	shl.b32 	%r20, %r3, 8;
	or.b32  	%r4, %r20, -2147483648;
	mov.b64 	%rd28, 0;
	mov.b32 	%r40, 0;
	mov.u64 	%rd26, __cudart_i2opi_f;
	mov.u64 	%rd27, %rd1;
$L__BB6_4:
	.pragma "nounroll";
	ld.global.nc.u32 	%r21, [%rd26];
	mad.wide.u32 	%rd17, %r21, %r4, %rd28;
	shr.u64 	%rd28, %rd17, 32;
	st.local.u32 	[%rd27], %rd17;
	add.s32 	%r40, %r40, 1;
	add.s64 	%rd27, %rd27, 4;
	add.s64 	%rd26, %rd26, 4;
	setp.ne.s32 	%p3, %r40, 6;
	@%p3 bra 	$L__BB6_4;
	shr.u32 	%r22, %r3, 23;
	st.local.u32 	[%rd1+24], %rd28;
	and.b32  	%r7, %r22, 31;
	and.b32  	%r23, %r22, 224;
	add.s32 	%r24, %r23, -128;
	shr.u32 	%r25, %r24, 5;
	mul.wide.u32 	%rd18, %r25, 4;
	sub.s64 	%rd8, %rd1, %rd18;
	ld.local.u32 	%r41, [%rd8+24];
	ld.local.u32 	%r42, [%rd8+20];
	setp.eq.s32 	%p4, %r7, 0;
	@%p4 bra 	$L__BB6_7;
	shf.l.wrap.b32 	%r41, %r42, %r41, %r7;
	ld.local.u32 	%r26, [%rd8+16];
	shf.l.wrap.b32 	%r42, %r26, %r42, %r7;
$L__BB6_7:
	shr.u32 	%r27, %r41, 30;
	shf.l.wrap.b32 	%r28, %r42, %r41, 2;
	shl.b32 	%r29, %r42, 2;
	shr.u32 	%r30, %r28, 31;
	add.s32 	%r31, %r30, %r27;
	neg.s32 	%r32, %r31;
	setp.lt.s32 	%p5, %r3, 0;
	selp.b32 	%r43, %r32, %r31, %p5;
	xor.b32  	%r33, %r28, %r3;
	shr.s32 	%r34, %r28, 31;
	xor.b32  	%r35, %r34, %r28;
	xor.b32  	%r36, %r34, %r29;
	cvt.u64.u32 	%rd19, %r35;
	shl.b64 	%rd20, %rd19, 32;
	cvt.u64.u32 	%rd21, %r36;
	or.b64  	%rd22, %rd20, %rd21;
	cvt.rn.f64.s64 	%fd1, %rd22;
	mul.f64 	%fd2, %fd1, 0d3BF921FB54442D19;
	cvt.rn.f32.f64 	%f11, %fd2;
	neg.f32 	%f12, %f11;
	setp.lt.s32 	%p6, %r33, 0;
	selp.f32 	%f27, %f12, %f11, %p6;
$L__BB6_8:
	cvta.to.global.u64 	%rd23, %rd9;
	mul.rn.f32 	%f14, %f27, %f27;
	and.b32  	%r38, %r43, 1;
	setp.eq.b32 	%p7, %r38, 1;
	selp.f32 	%f15, 0f3F800000, %f27, %p7;
	fma.rn.f32 	%f16, %f14, %f15, 0f00000000;
	fma.rn.f32 	%f17, %f14, 0f37CBAC00, 0fBAB607ED;
	selp.f32 	%f18, %f17, 0fB94D4153, %p7;
	selp.f32 	%f19, 0f3D2AAABB, 0f3C0885E4, %p7;
	fma.rn.f32 	%f20, %f18, %f14, %f19;
	selp.f32 	%f21, 0fBEFFFFFF, 0fBE2AAAA8, %p7;
	fma.rn.f32 	%f22, %f20, %f14, %f21;
	fma.rn.f32 	%f23, %f22, %f16, %f15;
	and.b32  	%r39, %r43, 2;
	setp.eq.s32 	%p8, %r39, 0;
	mov.f32 	%f24, 0f00000000;
	sub.f32 	%f25, %f24, %f23;
	selp.f32 	%f26, %f23, %f25, %p8;
	add.s64 	%rd25, %rd23, %rd13;
	st.global.f32 	[%rd25], %f26;
	ret;

}
	// .globl	_Z11special_sinILi2EfEvPT0_S1_
.visible .entry _Z11special_sinILi2EfEvPT0_S1_(
	.param .u64 .ptr .align 1 _Z11special_sinILi2EfEvPT0_S1__param_0,
	.param .u64 .ptr .align 1 _Z11special_sinILi2EfEvPT0_S1__param_1
)
{
	.local .align 4 .b8 	__local_depot7[28];
	.reg .b64 	%SP;
	.reg .b64 	%SPL;
	.reg .pred 	%p<9>;
	.reg .b32 	%r<44>;
	.reg .b32 	%f<28>;
	.reg .b64 	%rd<29>;
	.reg .b64 	%fd<3>;

	mov.u64 	%SPL, __local_depot7;
	ld.param.u64 	%rd10, [_Z11special_sinILi2EfEvPT0_S1__param_0];
	ld.param.u64 	%rd9, [_Z11special_sinILi2EfEvPT0_S1__param_1];
	cvta.to.global.u64 	%rd11, %rd10;
	add.u64 	%rd1, %SPL, 0;
	mov.u32 	%r16, %ctaid.x;
	mov.u32 	%r17, %ntid.x;
	mov.u32 	%r18, %tid.x;
	mad.lo.s32 	%r1, %r16, %r17, %r18;
	mul.wide.s32 	%rd13, %r1, 4;
	add.s64 	%rd14, %rd11, %rd13;
	ld.global.f32 	%f1, [%rd14];
	mul.f32 	%f7, %f1, 0f3F22F983;
	cvt.rni.s32.f32 	%r43, %f7;
	cvt.rn.f32.s32 	%f8, %r43;
	fma.rn.f32 	%f9, %f8, 0fBFC90FDA, %f1;
	fma.rn.f32 	%f10, %f8, 0fB3A22168, %f9;
	fma.rn.f32 	%f27, %f8, 0fA7C234C5, %f10;
	abs.f32 	%f3, %f1;
	setp.ltu.f32 	%p1, %f3, 0f47CE4780;
	@%p1 bra 	$L__BB7_8;
	setp.neu.f32 	%p2, %f3, 0f7F800000;
	@%p2 bra 	$L__BB7_3;
	mov.f32 	%f13, 0f00000000;
	mul.rn.f32 	%f27, %f1, %f13;
	mov.b32 	%r43, 0;
	bra.uni 	$L__BB7_8;
$L__BB7_3:
	mov.b32 	%r3, %f1;
	shl.b32 	%r20, %r3, 8;
	or.b32  	%r4, %r20, -2147483648;
	mov.b64 	%rd28, 0;
	mov.b32 	%r40, 0;
	mov.u64 	%rd26, __cudart_i2opi_f;
	mov.u64 	%rd27, %rd1;
$L__BB7_4:
	.pragma "nounroll";
	ld.global.nc.u32 	%r21, [%rd26];
	mad.wide.u32 	%rd17, %r21, %r4, %rd28;
	shr.u64 	%rd28, %rd17, 32;
	st.local.u32 	[%rd27], %rd17;
	add.s32 	%r40, %r40, 1;
	add.s64 	%rd27, %rd27, 4;
	add.s64 	%rd26, %rd26, 4;
	setp.ne.s32 	%p3, %r40, 6;
	@%p3 bra 	$L__BB7_4;
	shr.u32 	%r22, %r3, 23;
	st.local.u32 	[%rd1+24], %rd28;
	and.b32  	%r7, %r22, 31;
	and.b32  	%r23, %r22, 224;
	add.s32 	%r24, %r23, -128;
	shr.u32 	%r25, %r24, 5;
	mul.wide.u32 	%rd18, %r25, 4;
	sub.s64 	%rd8, %rd1, %rd18;
	ld.local.u32 	%r41, [%rd8+24];
	ld.local.u32 	%r42, [%rd8+20];
	setp.eq.s32 	%p4, %r7, 0;
	@%p4 bra 	$L__BB7_7;
	shf.l.wrap.b32 	%r41, %r42, %r41, %r7;
	ld.local.u32 	%r26, [%rd8+16];
	shf.l.wrap.b32 	%r42, %r26, %r42, %r7;
$L__BB7_7:
	shr.u32 	%r27, %r41, 30;
	shf.l.wrap.b32 	%r28, %r42, %r41, 2;
	shl.b32 	%r29, %r42, 2;
	shr.u32 	%r30, %r28, 31;
	add.s32 	%r31, %r30, %r27;
	neg.s32 	%r32, %r31;
	setp.lt.s32 	%p5, %r3, 0;
	selp.b32 	%r43, %r32, %r31, %p5;
	xor.b32  	%r33, %r28, %r3;
	shr.s32 	%r34, %r28, 31;
	xor.b32  	%r35, %r34, %r28;
	xor.b32  	%r36, %r34, %r29;
	cvt.u64.u32 	%rd19, %r35;
	shl.b64 	%rd20, %rd19, 32;
	cvt.u64.u32 	%rd21, %r36;
	or.b64  	%rd22, %rd20, %rd21;
	cvt.rn.f64.s64 	%fd1, %rd22;
	mul.f64 	%fd2, %fd1, 0d3BF921FB54442D19;
	cvt.rn.f32.f64 	%f11, %fd2;
	neg.f32 	%f12, %f11;
	setp.lt.s32 	%p6, %r33, 0;
	selp.f32 	%f27, %f12, %f11, %p6;
$L__BB7_8:
	cvta.to.global.u64 	%rd23, %rd9;
	mul.rn.f32 	%f14, %f27, %f27;
	and.b32  	%r38, %r43, 1;
	setp.eq.b32 	%p7, %r38, 1;
	selp.f32 	%f15, 0f3F800000, %f27, %p7;
	fma.rn.f32 	%f16, %f14, %f15, 0f00000000;
	fma.rn.f32 	%f17, %f14, 0f37CBAC00, 0fBAB607ED;
	selp.f32 	%f18, %f17, 0fB94D4153, %p7;
	selp.f32 	%f19, 0f3D2AAABB, 0f3C0885E4, %p7;
	fma.rn.f32 	%f20, %f18, %f14, %f19;
	selp.f32 	%f21, 0fBEFFFFFF, 0fBE2AAAA8, %p7;
	fma.rn.f32 	%f22, %f20, %f14, %f21;
	fma.rn.f32 	%f23, %f22, %f16, %f15;
	and.b32  	%r39, %r43, 2;
	setp.eq.s32 	%p8, %r39, 0;
	mov.f32 	%f24, 0f00000000;
	sub.f32 	%f25, %f24, %f23;
	selp.f32 	%f26, %f23, %f25, %p8;
	add.s64 	%rd25, %rd23, %rd13;
	st.global.f32 	[%rd25], %f26;
	ret;

}
	// .globl	_Z11special_expILi0EfEvPT0_S1_
.visible .entry _Z11special_expILi0EfEvPT0_S1_(
	.param .u64 .ptr .align 1 _Z11special_expILi0EfEvPT0_S1__param_0,
	.param .u64 .ptr .align 1 _Z11special_expILi0EfEvPT0_S1__param_1
)
{
	.reg .b32 	%r<7>;
	.reg .b32 	%f<14>;
	.reg .b64 	%rd<8>;

	ld.param.u64 	%rd1, [_Z11special_expILi0EfEvPT0_S1__param_0];
	ld.param.u64 	%rd2, [_Z11special_expILi0EfEvPT0_S1__param_1];
	cvta.to.global.u64 	%rd3, %rd2;
	cvta.to.global.u64 	%rd4, %rd1;
	mov.u32 	%r1, %ctaid.x;
	mov.u32 	%r2, %ntid.x;
	mov.u32 	%r3, %tid.x;
	mad.lo.s32 	%r4, %r1, %r2, %r3;
	mul.wide.s32 	%rd5, %r4, 4;
	add.s64 	%rd6, %rd4, %rd5;
	ld.global.f32 	%f1, [%rd6];
	fma.rn.f32 	%f2, %f1, 0f3BBB989D, 0f3F000000;
	cvt.sat.f32.f32 	%f3, %f2;
	mov.f32 	%f4, 0f4B400001;
	mov.f32 	%f5, 0f437C0000;
	fma.rm.f32 	%f6, %f3, %f5, %f4;
	add.f32 	%f7, %f6, 0fCB40007F;
	neg.f32 	%f8, %f7;
	fma.rn.f32 	%f9, %f1, 0f3FB8AA3B, %f8;
	fma.rn.f32 	%f10, %f1, 0f32A57060, %f9;
	mov.b32 	%r5, %f6;
	shl.b32 	%r6, %r5, 23;
	mov.b32 	%f11, %r6;
	ex2.approx.ftz.f32 	%f12, %f10;
	mul.f32 	%f13, %f12, %f11;
	add.s64 	%rd7, %rd3, %rd5;
	st.global.f32 	[%rd7], %f13;
	ret;

}
	// .globl	_Z11special_expILi1EfEvPT0_S1_
.visible .entry _Z11special_expILi1EfEvPT0_S1_(
	.param .u64 .ptr .align 1 _Z11special_expILi1EfEvPT0_S1__param_0,
	.param .u64 .ptr .align 1 _Z11special_expILi1EfEvPT0_S1__param_1
)
{
	.reg .b32 	%r<7>;
	.reg .b32 	%f<14>;
	.reg .b64 	%rd<8>;

	ld.param.u64 	%rd1, [_Z11special_expILi1EfEvPT0_S1__param_0];
	ld.param.u64 	%rd2, [_Z11special_expILi1EfEvPT0_S1__param_1];
	cvta.to.global.u64 	%rd3, %rd2;
	cvta.to.global.u64 	%rd4, %rd1;
	mov.u32 	%r1, %ctaid.x;
	mov.u32 	%r2, %ntid.x;
	mov.u32 	%r3, %tid.x;
	mad.lo.s32 	%r4, %r1, %r2, %r3;
	mul.wide.s32 	%rd5, %r4, 4;
	add.s64 	%rd6, %rd4, %rd5;
	ld.global.f32 	%f1, [%rd6];
	fma.rn.f32 	%f2, %f1, 0f3BBB989D, 0f3F000000;
	cvt.sat.f32.f32 	%f3, %f2;
	mov.f32 	%f4, 0f4B400001;
	mov.f32 	%f5, 0f437C0000;
	fma.rm.f32 	%f6, %f3, %f5, %f4;
	add.f32 	%f7, %f6, 0fCB40007F;
	neg.f32 	%f8, %f7;
	fma.rn.f32 	%f9, %f1, 0f3FB8AA3B, %f8;
	fma.rn.f32 	%f10, %f1, 0f32A57060, %f9;
	mov.b32 	%r5, %f6;
	shl.b32 	%r6, %r5, 23;
	mov.b32 	%f11, %r6;
	ex2.approx.ftz.f32 	%f12, %f10;
	mul.f32 	%f13, %f12, %f11;
	add.s64 	%rd7, %rd3, %rd5;
	st.global.f32 	[%rd7], %f13;
	ret;

}
	// .globl	_Z11special_expILi2EfEvPT0_S1_
.visible .entry _Z11special_expILi2EfEvPT0_S1_(
	.param .u64 .ptr .align 1 _Z11special_expILi2EfEvPT0_S1__param_0,
	.param .u64 .ptr .align 1 _Z11special_expILi2EfEvPT0_S1__param_1
)
{
	.reg .b32 	%r<7>;
	.reg .b32 	%f<14>;
	.reg .b64 	%rd<8>;

	ld.param.u64 	%rd1, [_Z11special_expILi2EfEvPT0_S1__param_0];
	ld.param.u64 	%rd2, [_Z11special_expILi2EfEvPT0_S1__param_1];
	cvta.to.global.u64 	%rd3, %rd2;
	cvta.to.global.u64 	%rd4, %rd1;
	mov.u32 	%r1, %ctaid.x;
	mov.u32 	%r2, %ntid.x;
	mov.u32 	%r3, %tid.x;
	mad.lo.s32 	%r4, %r1, %r2, %r3;
	mul.wide.s32 	%rd5, %r4, 4;
	add.s64 	%rd6, %rd4, %rd5;
	ld.global.f32 	%f1, [%rd6];
	fma.rn.f32 	%f2, %f1, 0f3BBB989D, 0f3F000000;
	cvt.sat.f32.f32 	%f3, %f2;
	mov.f32 	%f4, 0f4B400001;
	mov.f32 	%f5, 0f437C0000;
	fma.rm.f32 	%f6, %f3, %f5, %f4;
	add.f32 	%f7, %f6, 0fCB40007F;
	neg.f32 	%f8, %f7;
	fma.rn.f32 	%f9, %f1, 0f3FB8AA3B, %f8;
	fma.rn.f32 	%f10, %f1, 0f32A57060, %f9;
	mov.b32 	%r5, %f6;
	shl.b32 	%r6, %r5, 23;
	mov.b32 	%f11, %r6;
	ex2.approx.ftz.f32 	%f12, %f10;
	mul.f32 	%f13, %f12, %f11;
	add.s64 	%rd7, %rd3, %rd5;
	st.global.f32 	[%rd7], %f13;
	ret;

}


// ===== COMPILED SASS (sm_100) =====

	.target	sm_100

	.elftype	@"ET_EXEC"


//--------------------- .note.nv.tkinfo           --------------------------
	.section	.note.nv.tkinfo,"",@"SHT_NOTE"
	.sectionflags	@"SHF_NOTE_NV_TKINFO"
	.tkinfo
        /*0018*/ 	.word	0x00000002
        /*0030*/ 	.string	""
        /*0030*/ 	.string	"ptxas"
        /*0030*/ 	.string	"Cuda compilation tools, release 13.0, V13.0.88"
        /*0030*/ 	.string	"Build cuda_13.0.r13.0/compiler.36424714_0"
        /*0030*/ 	.string	"-arch sm_100 -m 64 "



//--------------------- .note.nv.cuinfo           --------------------------
	.section	.note.nv.cuinfo,"",@"SHT_NOTE"
	.sectionflags	@"SHF_NOTE_NV_CUINFO"
        /*0018*/ 	.short	0x0002
        /*001a*/ 	.short	0x0064
        /*001c*/ 	.short	0x0082
	.zero		2


//--------------------- .nv.info                  --------------------------
	.section	.nv.info,"",@"SHT_CUDA_INFO"
	.align	4


	//----- nvinfo : EIATTR_REGCOUNT
	.align		4
        /*0000*/ 	.byte	0x04, 0x2f
        /*0002*/ 	.short	(.L_2 - .L_1)
	.align		4
.L_1:
        /*0004*/ 	.word	index@(_Z21special_exp_intrinsicPfS_)
        /*0008*/ 	.word	0x0000000c


	//----- nvinfo : EIATTR_FRAME_SIZE
	.align		4
.L_2:
        /*000c*/ 	.byte	0x04, 0x11
        /*000e*/ 	.short	(.L_4 - .L_3)
	.align		4
.L_3:
        /*0010*/ 	.word	index@(_Z21special_exp_intrinsicPfS_)
        /*0014*/ 	.word	0x00000000


	//----- nvinfo : EIATTR_REGCOUNT
	.align		4
.L_4:
        /*0018*/ 	.byte	0x04, 0x2f
        /*001a*/ 	.short	(.L_6 - .L_5)
	.align		4
.L_5:
        /*001c*/ 	.word	index@(_Z10simple_fmaIfEvPT_S1_S1_S1_)
        /*0020*/ 	.word	0x0000000e


	//----- nvinfo : EIATTR_FRAME_SIZE
	.align		4
.L_6:
        /*0024*/ 	.byte	0x04, 0x11
        /*0026*/ 	.short	(.L_8 - .L_7)
	.align		4
.L_7:
        /*0028*/ 	.word	index@(_Z10simple_fmaIfEvPT_S1_S1_S1_)
        /*002c*/ 	.word	0x00000000


	//----- nvinfo : EIATTR_REGCOUNT
	.align		4
.L_8:
        /*0030*/ 	.byte	0x04, 0x2f
        /*0032*/ 	.short	(.L_10 - .L_9)
	.align		4
.L_9:
        /*0034*/ 	.word	index@(_Z10simple_mulIfEvPT_S1_S1_)
        /*0038*/ 	.word	0x0000000c


	//----- nvinfo : EIATTR_FRAME_SIZE
	.align		4
.L_10:
        /*003c*/ 	.byte	0x04, 0x11
        /*003e*/ 	.short	(.L_12 - .L_11)
	.align		4
.L_11:
        /*0040*/ 	.word	index@(_Z10simple_mulIfEvPT_S1_S1_)
        /*0044*/ 	.word	0x00000000


	//----- nvinfo : EIATTR_REGCOUNT
	.align		4
.L_12:
        /*0048*/ 	.byte	0x04, 0x2f
        /*004a*/ 	.short	(.L_14 - .L_13)
	.align		4
.L_13:
        /*004c*/ 	.word	index@(_Z10simple_subIfEvPT_S1_S1_)
        /*0050*/ 	.word	0x0000000c


	//----- nvinfo : EIATTR_FRAME_SIZE
	.align		4
.L_14:
        /*0054*/ 	.byte	0x04, 0x11
        /*0056*/ 	.short	(.L_16 - .L_15)
	.align		4
.L_15:
        /*0058*/ 	.word	index@(_Z10simple_subIfEvPT_S1_S1_)
        /*005c*/ 	.word	0x00000000


	//----- nvinfo : EIATTR_REGCOUNT
	.align		4
.L_16:
        /*0060*/ 	.byte	0x04, 0x2f
        /*0062*/ 	.short	(.L_18 - .L_17)
	.align		4
.L_17:
        /*0064*/ 	.word	index@(_Z11simple_mul2IfEvPT_S1_S1_)
        /*0068*/ 	.word	0x0000000c


	//----- nvinfo : EIATTR_FRAME_SIZE
	.align		4
.L_18:
        /*006c*/ 	.byte	0x04, 0x11
        /*006e*/ 	.short	(.L_20 - .L_19)
	.align		4
.L_19:
        /*0070*/ 	.word	index@(_Z11simple_mul2IfEvPT_S1_S1_)
        /*0074*/ 	.word	0x00000000


	//----- nvinfo : EIATTR_REGCOUNT
	.align		4
.L_20:
        /*0078*/ 	.byte	0x04, 0x2f
        /*007a*/ 	.short	(.L_22 - .L_21)
	.align		4
.L_21:
        /*007c*/ 	.word	index@(_Z11special_sinILi0EfEvPT0_S1_)
        /*0080*/ 	.word	0x00000012


	//----- nvinfo : EIATTR_FRAME_SIZE
	.align		4
.L_22:
        /*0084*/ 	.byte	0x04, 0x11
        /*0086*/ 	.short	(.L_24 - .L_23)
	.align		4
.L_23:
        /*0088*/ 	.word	index@(_Z11special_sinILi0EfEvPT0_S1_)
        /*008c*/ 	.word	0x00000000


	//----- nvinfo : EIATTR_REGCOUNT
	.align		4
.L_24:
        /*0090*/ 	.byte	0x04, 0x2f
        /*0092*/ 	.short	(.L_26 - .L_25)
	.align		4
.L_25:
        /*0094*/ 	.word	index@(_Z11special_sinILi1EfEvPT0_S1_)
        /*0098*/ 	.word	0x00000012


	//----- nvinfo : EIATTR_FRAME_SIZE
	.align		4
.L_26:
        /*009c*/ 	.byte	0x04, 0x11
        /*009e*/ 	.short	(.L_28 - .L_27)
	.align		4
.L_27:
        /*00a0*/ 	.word	index@(_Z11special_sinILi1EfEvPT0_S1_)
        /*00a4*/ 	.word	0x00000000


	//----- nvinfo : EIATTR_REGCOUNT
	.align		4
.L_28:
        /*00a8*/ 	.byte	0x04, 0x2f
        /*00aa*/ 	.short	(.L_30 - .L_29)
	.align		4
.L_29:
        /*00ac*/ 	.word	index@(_Z11special_sinILi2EfEvPT0_S1_)
        /*00b0*/ 	.word	0x00000012


	//----- nvinfo : EIATTR_FRAME_SIZE
	.align		4
.L_30:
        /*00b4*/ 	.byte	0x04, 0x11
        /*00b6*/ 	.short	(.L_32 - .L_31)
	.align		4
.L_31:
        /*00b8*/ 	.word	index@(_Z11special_sinILi2EfEvPT0_S1_)
        /*00bc*/ 	.word	0x00000000


	//----- nvinfo : EIATTR_REGCOUNT
	.align		4
.L_32:
        /*00c0*/ 	.byte	0x04, 0x2f
        /*00c2*/ 	.short	(.L_34 - .L_33)
	.align		4
.L_33:
        /*00c4*/ 	.word	index@(_Z11special_expILi0EfEvPT0_S1_)
        /*00c8*/ 	.word	0x0000000c


	//----- nvinfo : EIATTR_FRAME_SIZE
	.align		4
.L_34:
        /*00cc*/ 	.byte	0x04, 0x11
        /*00ce*/ 	.short	(.L_36 - .L_35)
	.align		4
.L_35:
        /*00d0*/ 	.word	index@(_Z11special_expILi0EfEvPT0_S1_)
        /*00d4*/ 	.word	0x00000000


	//----- nvinfo : EIATTR_REGCOUNT
	.align		4
.L_36:
        /*00d8*/ 	.byte	0x04, 0x2f
        /*00da*/ 	.short	(.L_38 - .L_37)
	.align		4
.L_37:
        /*00dc*/ 	.word	index@(_Z11special_expILi1EfEvPT0_S1_)
        /*00e0*/ 	.word	0x0000000c


	//----- nvinfo : EIATTR_FRAME_SIZE
	.align		4
.L_38:
        /*00e4*/ 	.byte	0x04, 0x11
        /*00e6*/ 	.short	(.L_40 - .L_39)
	.align		4
.L_39:
        /*00e8*/ 	.word	index@(_Z11special_expILi1EfEvPT0_S1_)
        /*00ec*/ 	.word	0x00000000


	//----- nvinfo : EIATTR_REGCOUNT
	.align		4
.L_40:
        /*00f0*/ 	.byte	0x04, 0x2f
        /*00f2*/ 	.short	(.L_42 - .L_41)
	.align		4
.L_41:
        /*00f4*/ 	.word	index@(_Z11special_expILi2EfEvPT0_S1_)
        /*00f8*/ 	.word	0x0000000c


	//----- nvinfo : EIATTR_FRAME_SIZE
	.align		4
.L_42:
        /*00fc*/ 	.byte	0x04, 0x11
        /*00fe*/ 	.short	(.L_44 - .L_43)
	.align		4
.L_43:
        /*0100*/ 	.word	index@(_Z11special_expILi2EfEvPT0_S1_)
        /*0104*/ 	.word	0x00000000


	//----- nvinfo : EIATTR_MIN_STACK_SIZE
	.align		4
.L_44:
        /*0108*/ 	.byte	0x04, 0x12
        /*010a*/ 	.short	(.L_46 - .L_45)
	.align		4
.L_45:
        /*010c*/ 	.word	index@(_Z11special_expILi2EfEvPT0_S1_)
        /*0110*/ 	.word	0x00000000


	//----- nvinfo : EIATTR_MIN_STACK_SIZE
	.align		4
.L_46:
        /*0114*/ 	.byte	0x04, 0x12
        /*0116*/ 	.short	(.L_48 - .L_47)
	.align		4
.L_47:
        /*0118*/ 	.word	index@(_Z11special_expILi1EfEvPT0_S1_)
        /*011c*/ 	.word	0x00000000


	//----- nvinfo : EIATTR_MIN_STACK_SIZE
	.align		4
.L_48:
        /*0120*/ 	.byte	0x04, 0x12
        /*0122*/ 	.short	(.L_50 - .L_49)
	.align		4
.L_49:
        /*0124*/ 	.word	index@(_Z11special_expILi0EfEvPT0_S1_)
        /*0128*/ 	.word	0x00000000


	//----- nvinfo : EIATTR_MIN_STACK_SIZE
	.align		4
.L_50:
        /*012c*/ 	.byte	0x04, 0x12
        /*012e*/ 	.short	(.L_52 - .L_51)
	.align		4
.L_51:
        /*0130*/ 	.word	index@(_Z11special_sinILi2EfEvPT0_S1_)
        /*0134*/ 	.word	0x00000000


	//----- nvinfo : EIATTR_MIN_STACK_SIZE
	.align		4
.L_52:
        /*0138*/ 	.byte	0x04, 0x12
        /*013a*/ 	.short	(.L_54 - .L_53)
	.align		4
.L_53:
        /*013c*/ 	.word	index@(_Z11special_sinILi1EfEvPT0_S1_)
        /*0140*/ 	.word	0x00000000


	//----- nvinfo : EIATTR_MIN_STACK_SIZE
	.align		4
.L_54:
        /*0144*/ 	.byte	0x04, 0x12
        /*0146*/ 	.short	(.L_56 - .L_55)
	.align		4
.L_55:
        /*0148*/ 	.word	index@(_Z11special_sinILi0EfEvPT0_S1_)
        /*014c*/ 	.word	0x00000000


	//----- nvinfo : EIATTR_MIN_STACK_SIZE
	.align		4
.L_56:
        /*0150*/ 	.byte	0x04, 0x12
        /*0152*/ 	.short	(.L_58 - .L_57)
	.align		4
.L_57:
        /*0154*/ 	.word	index@(_Z11simple_mul2IfEvPT_S1_S1_)
        /*0158*/ 	.word	0x00000000


	//----- nvinfo : EIATTR_MIN_STACK_SIZE
	.align		4
.L_58:
        /*015c*/ 	.byte	0x04, 0x12
        /*015e*/ 	.short	(.L_60 - .L_59)
	.align		4
.L_59:
        /*0160*/ 	.word	index@(_Z10simple_subIfEvPT_S1_S1_)
        /*0164*/ 	.word	0x00000000


	//----- nvinfo : EIATTR_MIN_STACK_SIZE
	.align		4
.L_60:
        /*0168*/ 	.byte	0x04, 0x12
        /*016a*/ 	.short	(.L_62 - .L_61)
	.align		4
.L_61:
        /*016c*/ 	.word	index@(_Z10simple_mulIfEvPT_S1_S1_)
        /*0170*/ 	.word	0x00000000


	//----- nvinfo : EIATTR_MIN_STACK_SIZE
	.align		4
.L_62:
        /*0174*/ 	.byte	0x04, 0x12
        /*0176*/ 	.short	(.L_64 - .L_63)
	.align		4
.L_63:
        /*0178*/ 	.word	index@(_Z10simple_fmaIfEvPT_S1_S1_S1_)
        /*017c*/ 	.word	0x00000000


	//----- nvinfo : EIATTR_MIN_STACK_SIZE
	.align		4
.L_64:
        /*0180*/ 	.byte	0x04, 0x12
        /*0182*/ 	.short	(.L_66 - .L_65)
	.align		4
.L_65:
        /*0184*/ 	.word	index@(_Z21special_exp_intrinsicPfS_)
        /*0188*/ 	.word	0x00000000
.L_66:


//--------------------- .nv.compat                --------------------------
	.section	.nv.compat,"",@"SHT_CUDA_COMPAT_INFO"
	.align	4
        /*0000*/ 	.byte	0x02, 0x09, 0x00, 0x00, 0x02, 0x02, 0x01, 0x00, 0x02, 0x05, 0x05, 0x00, 0x03, 0x07, 0x01, 0x01
        /*0010*/ 	.byte	0x02, 0x03, 0x00, 0x00, 0x02, 0x06, 0x01, 0x00, 0x04, 0x0b, 0x08, 0x00, 0x01, 0x00, 0x00, 0x00
        /*0020*/ 	.byte	0x00, 0x00, 0x00, 0x00


//--------------------- .nv.info._Z11special_expILi2EfEvPT0_S1_ --------------------------
	.section	.nv.info._Z11special_expILi2EfEvPT0_S1_,"",@"SHT_CUDA_INFO"
	.sectionflags	@""
	.align	4


	//----- nvinfo : EIATTR_CUDA_API_VERSION
	.align		4
        /*0000*/ 	.byte	0x04, 0x37
        /*0002*/ 	.short	(.L_68 - .L_67)
.L_67:
        /*0004*/ 	.word	0x00000082


	//----- nvinfo : EIATTR_KPARAM_INFO
	.align		4
.L_68:
        /*0008*/ 	.byte	0x04, 0x17
        /*000a*/ 	.short	(.L_70 - .L_69)
.L_69:
        /*000c*/ 	.word	0x00000000
        /*0010*/ 	.short	0x0001
        /*0012*/ 	.short	0x0008
        /*0014*/ 	.byte	0x00, 0xf5, 0x21, 0x00


	//----- nvinfo : EIATTR_KPARAM_INFO
	.align		4
.L_70:
        /*0018*/ 	.byte	0x04, 0x17
        /*001a*/ 	.short	(.L_72 - .L_71)
.L_71:
        /*001c*/ 	.word	0x00000000
        /*0020*/ 	.short	0x0000
        /*0022*/ 	.short	0x0000
        /*0024*/ 	.byte	0x00, 0xf5, 0x21, 0x00


	//----- nvinfo : EIATTR_SPARSE_MMA_MASK
	.align		4
.L_72:
        /*0028*/ 	.byte	0x03, 0x50
        /*002a*/ 	.short	0x0000


	//----- nvinfo : EIATTR_MAXREG_COUNT
	.align		4
        /*002c*/ 	.byte	0x03, 0x1b
        /*002e*/ 	.short	0x00ff


	//----- nvinfo : EIATTR_MERCURY_ISA_VERSION
	.align		4
        /*0030*/ 	.byte	0x03, 0x5f
        /*0032*/ 	.short	0x0101


	//----- nvinfo : EIATTR_VRC_CTA_INIT_COUNT
	.align		4
        /*0034*/ 	.byte	0x02, 0x4a
	.zero		1
	.zero		1


	//----- nvinfo : EIATTR_EXIT_INSTR_OFFSETS
	.align		4
        /*0038*/ 	.byte	0x04, 0x1c
        /*003a*/ 	.short	(.L_74 - .L_73)


	//   ....[0]....
.L_73:
        /*003c*/ 	.word	0x00000160


	//----- nvinfo : EIATTR_CBANK_PARAM_SIZE
	.align		4
.L_74:
        /*0040*/ 	.byte	0x03, 0x19
        /*0042*/ 	.short	0x0010


	//----- nvinfo : EIATTR_PARAM_CBANK
	.align		4
        /*0044*/ 	.byte	0x04, 0x0a
        /*0046*/ 	.short	(.L_76 - .L_75)
	.align		4
.L_75:
        /*0048*/ 	.word	index@(.nv.constant0._Z11special_expILi2EfEvPT0_S1_)
        /*004c*/ 	.short	0x0380
        /*004e*/ 	.short	0x0010


	//----- nvinfo : EIATTR_SW_WAR
	.align		4
.L_76:
        /*0050*/ 	.byte	0x04, 0x36
        /*0052*/ 	.short	(.L_78 - .L_77)
.L_77:
        /*0054*/ 	.word	0x00000008
.L_78:


//--------------------- .nv.info._Z11special_expILi1EfEvPT0_S1_ --------------------------
	.section	.nv.info._Z11special_expILi1EfEvPT0_S1_,"",@"SHT_CUDA_INFO"
	.sectionflags	@""
	.align	4


	//----- nvinfo : EIATTR_CUDA_API_VERSION
	.align		4
        /*0000*/ 	.byte	0x04, 0x37
        /*0002*/ 	.short	(.L_80 - .L_79)
.L_79:
        /*0004*/ 	.word	0x00000082


	//----- nvinfo : EIATTR_KPARAM_INFO
	.align		4
.L_80:
        /*0008*/ 	.byte	0x04, 0x17
        /*000a*/ 	.short	(.L_82 - .L_81)
.L_81:
        /*000c*/ 	.word	0x00000000
        /*0010*/ 	.short	0x0001
        /*0012*/ 	.short	0x0008
        /*0014*/ 	.byte	0x00, 0xf5, 0x21, 0x00


	//----- nvinfo : EIATTR_KPARAM_INFO
	.align		4
.L_82:
        /*0018*/ 	.byte	0x04, 0x17
        /*001a*/ 	.short	(.L_84 - .L_83)
.L_83:
        /*001c*/ 	.word	0x00000000
        /*0020*/ 	.short	0x0000
        /*0022*/ 	.short	0x0000
        /*0024*/ 	.byte	0x00, 0xf5, 0x21, 0x00


	//----- nvinfo : EIATTR_SPARSE_MMA_MASK
	.align		4
.L_84:
        /*0028*/ 	.byte	0x03, 0x50
        /*002a*/ 	.short	0x0000


	//----- nvinfo : EIATTR_MAXREG_COUNT
	.align		4
        /*002c*/ 	.byte	0x03, 0x1b
        /*002e*/ 	.short	0x00ff


	//----- nvinfo : EIATTR_MERCURY_ISA_VERSION
	.align		4
        /*0030*/ 	.byte	0x03, 0x5f
        /*0032*/ 	.short	0x0101


	//----- nvinfo : EIATTR_VRC_CTA_INIT_COUNT
	.align		4
        /*0034*/ 	.byte	0x02, 0x4a
	.zero		1
	.zero		1


	//----- nvinfo : EIATTR_EXIT_INSTR_OFFSETS
	.align		4
        /*0038*/ 	.byte	0x04, 0x1c
        /*003a*/ 	.short	(.L_86 - .L_85)


	//   ....[0]....
.L_85:
        /*003c*/ 	.word	0x00000160


	//----- nvinfo : EIATTR_CBANK_PARAM_SIZE
	.align		4
.L_86:
        /*0040*/ 	.byte	0x03, 0x19
        /*0042*/ 	.short	0x0010


	//----- nvinfo : EIATTR_PARAM_CBANK
	.align		4
        /*0044*/ 	.byte	0x04, 0x0a
        /*0046*/ 	.short	(.L_88 - .L_87)
	.align		4
.L_87:
        /*0048*/ 	.word	index@(.nv.constant0._Z11special_expILi1EfEvPT0_S1_)
        /*004c*/ 	.short	0x0380
        /*004e*/ 	.short	0x0010


	//----- nvinfo : EIATTR_SW_WAR
	.align		4
.L_88:
        /*0050*/ 	.byte	0x04, 0x36
        /*0052*/ 	.short	(.L_90 - .L_89)
.L_89:
        /*0054*/ 	.word	0x00000008
.L_90:


//--------------------- .nv.info._Z11special_expILi0EfEvPT0_S1_ --------------------------
	.section	.nv.info._Z11special_expILi0EfEvPT0_S1_,"",@"SHT_CUDA_INFO"
	.sectionflags	@""
	.align	4


	//----- nvinfo : EIATTR_CUDA_API_VERSION
	.align		4
        /*0000*/ 	.byte	0x04, 0x37
        /*0002*/ 	.short	(.L_92 - .L_91)
.L_91:
        /*0004*/ 	.word	0x00000082


	//----- nvinfo : EIATTR_KPARAM_INFO
	.align		4
.L_92:
        /*0008*/ 	.byte	0x04, 0x17
        /*000a*/ 	.short	(.L_94 - .L_93)
.L_93:
        /*000c*/ 	.word	0x00000000
        /*0010*/ 	.short	0x0001
        /*0012*/ 	.short	0x0008
        /*0014*/ 	.byte	0x00, 0xf5, 0x21, 0x00


	//----- nvinfo : EIATTR_KPARAM_INFO
	.align		4
.L_94:
        /*0018*/ 	.byte	0x04, 0x17
        /*001a*/ 	.short	(.L_96 - .L_95)
.L_95:
        /*001c*/ 	.word	0x00000000
        /*0020*/ 	.short	0x0000
        /*0022*/ 	.short	0x0000
        /*0024*/ 	.byte	0x00, 0xf5, 0x21, 0x00


	//----- nvinfo : EIATTR_SPARSE_MMA_MASK
	.align		4
.L_96:
        /*0028*/ 	.byte	0x03, 0x50
        /*002a*/ 	.short	0x0000


	//----- nvinfo : EIATTR_MAXREG_COUNT
	.align		4
        /*002c*/ 	.byte	0x03, 0x1b
        /*002e*/ 	.short	0x00ff


	//----- nvinfo : EIATTR_MERCURY_ISA_VERSION
	.align		4
        /*0030*/ 	.byte	0x03, 0x5f
        /*0032*/ 	.short	0x0101


	//----- nvinfo : EIATTR_VRC_CTA_INIT_COUNT
	.align		4
        /*0034*/ 	.byte	0x02, 0x4a
	.zero		1
	.zero		1


	//----- nvinfo : EIATTR_EXIT_INSTR_OFFSETS
	.align		4
        /*0038*/ 	.byte	0x04, 0x1c
        /*003a*/ 	.short	(.L_98 - .L_97)


	//   ....[0]....
.L_97:
        /*003c*/ 	.word	0x00000160


	//----- nvinfo : EIATTR_CBANK_PARAM_SIZE
	.align		4
.L_98:
        /*0040*/ 	.byte	0x03, 0x19
        /*0042*/ 	.short	0x0010


	//----- nvinfo : EIATTR_PARAM_CBANK
	.align		4
        /*0044*/ 	.byte	0x04, 0x0a
        /*0046*/ 	.short	(.L_100 - .L_99)
	.align		4
.L_99:
        /*0048*/ 	.word	index@(.nv.constant0._Z11special_expILi0EfEvPT0_S1_)
        /*004c*/ 	.short	0x0380
        /*004e*/ 	.short	0x0010


	//----- nvinfo : EIATTR_SW_WAR
	.align		4
.L_100:
        /*0050*/ 	.byte	0x04, 0x36
        /*0052*/ 	.short	(.L_102 - .L_101)
.L_101:
        /*0054*/ 	.word	0x00000008
.L_102:


//--------------------- .nv.info._Z11special_sinILi2EfEvPT0_S1_ --------------------------
	.section	.nv.info._Z11special_sinILi2EfEvPT0_S1_,"",@"SHT_CUDA_INFO"
	.sectionflags	@""
	.align	4


	//----- nvinfo : EIATTR_CUDA_API_VERSION
	.align		4
        /*0000*/ 	.byte	0x04, 0x37
        /*0002*/ 	.short	(.L_104 - .L_103)
.L_103:
        /*0004*/ 	.word	0x00000082


	//----- nvinfo : EIATTR_KPARAM_INFO
	.align		4
.L_104:
        /*0008*/ 	.byte	0x04, 0x17
        /*000a*/ 	.short	(.L_106 - .L_105)
.L_105:
        /*000c*/ 	.word	0x00000000
        /*0010*/ 	.short	0x0001
        /*0012*/ 	.short	0x0008
        /*0014*/ 	.byte	0x00, 0xf5, 0x21, 0x00


	//----- nvinfo : EIATTR_KPARAM_INFO
	.align		4
.L_106:
        /*0018*/ 	.byte	0x04, 0x17
        /*001a*/ 	.short	(.L_108 - .L_107)
.L_107:
        /*001c*/ 	.word	0x00000000
        /*0020*/ 	.short	0x0000
        /*0022*/ 	.short	0x0000
        /*0024*/ 	.byte	0x00, 0xf5, 0x21, 0x00


	//----- nvinfo : EIATTR_SPARSE_MMA_MASK
	.align		4
.L_108:
        /*0028*/ 	.byte	0x03, 0x50
        /*002a*/ 	.short	0x0000


	//----- nvinfo : EIATTR_MAXREG_COUNT
	.align		4
        /*002c*/ 	.byte	0x03, 0x1b
        /*002e*/ 	.short	0x00ff


	//----- nvinfo : EIATTR_MERCURY_ISA_VERSION
	.align		4
        /*0030*/ 	.byte	0x03, 0x5f
        /*0032*/ 	.short	0x0101


	//----- nvinfo : EIATTR_VRC_CTA_INIT_COUNT
	.align		4
        /*0034*/ 	.byte	0x02, 0x4a
	.zero		1
	.zero		1


	//----- nvinfo : EIATTR_EXIT_INSTR_OFFSETS
	.align		4
        /*0038*/ 	.byte	0x04, 0x1c
        /*003a*/ 	.short	(.L_110 - .L_109)


	//   ....[0]....
.L_109:
        /*003c*/ 	.word	0x00000870


	//----- nvinfo : EIATTR_CRS_STACK_SIZE
	.align		4
.L_110:
        /*0040*/ 	.byte	0x04, 0x1e
        /*0042*/ 	.short	(.L_112 - .L_111)
.L_111:
        /*0044*/ 	.word	0x00000000


	//----- nvinfo : EIATTR_CBANK_PARAM_SIZE
	.align		4
.L_112:
        /*0048*/ 	.byte	0x03, 0x19
        /*004a*/ 	.short	0x0010


	//----- nvinfo : EIATTR_PARAM_CBANK
	.align		4
        /*004c*/ 	.byte	0x04, 0x0a
        /*004e*/ 	.short	(.L_114 - .L_113)
	.align		4
.L_113:
        /*0050*/ 	.word	index@(.nv.constant0._Z11special_sinILi2EfEvPT0_S1_)
        /*0054*/ 	.short	0x0380
        /*0056*/ 	.short	0x0010


	//----- nvinfo : EIATTR_SW_WAR
	.align		4
.L_114:
        /*0058*/ 	.byte	0x04, 0x36
        /*005a*/ 	.short	(.L_116 - .L_115)
.L_115:
        /*005c*/ 	.word	0x00000008
.L_116:


//--------------------- .nv.info._Z11special_sinILi1EfEvPT0_S1_ --------------------------
	.section	.nv.info._Z11special_sinILi1EfEvPT0_S1_,"",@"SHT_CUDA_INFO"
	.sectionflags	@""
	.align	4


	//----- nvinfo : EIATTR_CUDA_API_VERSION
	.align		4
        /*0000*/ 	.byte	0x04, 0x37
        /*0002*/ 	.short	(.L_118 - .L_117)
.L_117:
        /*0004*/ 	.word	0x00000082


	//----- nvinfo : EIATTR_KPARAM_INFO
	.align		4
.L_118:
        /*0008*/ 	.byte	0x04, 0x17
        /*000a*/ 	.short	(.L_120 - .L_119)
.L_119:
        /*000c*/ 	.word	0x00000000
        /*0010*/ 	.short	0x0001
        /*0012*/ 	.short	0x0008
        /*0014*/ 	.byte	0x00, 0xf5, 0x21, 0x00


	//----- nvinfo : EIATTR_KPARAM_INFO
	.align		4
.L_120:
        /*0018*/ 	.byte	0x04, 0x17
        /*001a*/ 	.short	(.L_122 - .L_121)
.L_121:
        /*001c*/ 	.word	0x00000000
        /*0020*/ 	.short	0x0000
        /*0022*/ 	.short	0x0000
        /*0024*/ 	.byte	0x00, 0xf5, 0x21, 0x00


	//----- nvinfo : EIATTR_SPARSE_MMA_MASK
	.align		4
.L_122:
        /*0028*/ 	.byte	0x03, 0x50
        /*002a*/ 	.short	0x0000


	//----- nvinfo : EIATTR_MAXREG_COUNT
	.align		4
        /*002c*/ 	.byte	0x03, 0x1b
        /*002e*/ 	.short	0x00ff


	//----- nvinfo : EIATTR_MERCURY_ISA_VERSION
	.align		4
        /*0030*/ 	.byte	0x03, 0x5f
        /*0032*/ 	.short	0x0101


	//----- nvinfo : EIATTR_VRC_CTA_INIT_COUNT
	.align		4
        /*0034*/ 	.byte	0x02, 0x4a
	.zero		1
	.zero		1


	//----- nvinfo : EIATTR_EXIT_INSTR_OFFSETS
	.align		4
        /*0038*/ 	.byte	0x04, 0x1c
        /*003a*/ 	.short	(.L_124 - .L_123)


	//   ....[0]....
.L_123:
        /*003c*/ 	.word	0x00000870


	//----- nvinfo : EIATTR_CRS_STACK_SIZE
	.align		4
.L_124:
        /*0040*/ 	.byte	0x04, 0x1e
        /*0042*/ 	.short	(.L_126 - .L_125)
.L_125:
        /*0044*/ 	.word	0x00000000


	//----- nvinfo : EIATTR_CBANK_PARAM_SIZE
	.align		4
.L_126:
        /*0048*/ 	.byte	0x03, 0x19
        /*004a*/ 	.short	0x0010


	//----- nvinfo : EIATTR_PARAM_CBANK
	.align		4
        /*004c*/ 	.byte	0x04, 0x0a
        /*004e*/ 	.short	(.L_128 - .L_127)
	.align		4
.L_127:
        /*0050*/ 	.word	index@(.nv.constant0._Z11special_sinILi1EfEvPT0_S1_)
        /*0054*/ 	.short	0x0380
        /*0056*/ 	.short	0x0010


	//----- nvinfo : EIATTR_SW_WAR
	.align		4
.L_128:
        /*0058*/ 	.byte	0x04, 0x36
        /*005a*/ 	.short	(.L_130 - .L_129)
.L_129:
        /*005c*/ 	.word	0x00000008
.L_130:


//--------------------- .nv.info._Z11special_sinILi0EfEvPT0_S1_ --------------------------
	.section	.nv.info._Z11special_sinILi0EfEvPT0_S1_,"",@"SHT_CUDA_INFO"
	.sectionflags	@""
	.align	4


	//----- nvinfo : EIATTR_CUDA_API_VERSION
	.align		4
        /*0000*/ 	.byte	0x04, 0x37
        /*0002*/ 	.short	(.L_132 - .L_131)
.L_131:
        /*0004*/ 	.word	0x00000082


	//----- nvinfo : EIATTR_KPARAM_INFO
	.align		4
.L_132:
        /*0008*/ 	.byte	0x04, 0x17
        /*000a*/ 	.short	(.L_134 - .L_133)
.L_133:
        /*000c*/ 	.word	0x00000000
        /*0010*/ 	.short	0x0001
        /*0012*/ 	.short	0x0008
        /*0014*/ 	.byte	0x00, 0xf5, 0x21, 0x00


	//----- nvinfo : EIATTR_KPARAM_INFO
	.align		4
.L_134:
        /*0018*/ 	.byte	0x04, 0x17
        /*001a*/ 	.short	(.L_136 - .L_135)
.L_135:
        /*001c*/ 	.word	0x00000000
        /*0020*/ 	.short	0x0000
        /*0022*/ 	.short	0x0000
        /*0024*/ 	.byte	0x00, 0xf5, 0x21, 0x00


	//----- nvinfo : EIATTR_SPARSE_MMA_MASK
	.align		4
.L_136:
        /*0028*/ 	.byte	0x03, 0x50
        /*002a*/ 	.short	0x0000


	//----- nvinfo : EIATTR_MAXREG_COUNT
	.align		4
        /*002c*/ 	.byte	0x03, 0x1b
        /*002e*/ 	.short	0x00ff


	//----- nvinfo : EIATTR_MERCURY_ISA_VERSION
	.align		4
        /*0030*/ 	.byte	0x03, 0x5f
        /*0032*/ 	.short	0x0101


	//----- nvinfo : EIATTR_VRC_CTA_INIT_COUNT
	.align		4
        /*0034*/ 	.byte	0x02, 0x4a
	.zero		1
	.zero		1


	//----- nvinfo : EIATTR_EXIT_INSTR_OFFSETS
	.align		4
        /*0038*/ 	.byte	0x04, 0x1c
        /*003a*/ 	.short	(.L_138 - .L_137)


	//   ....[0]....
.L_137:
        /*003c*/ 	.word	0x00000870


	//----- nvinfo : EIATTR_CRS_STACK_SIZE
	.align		4
.L_138:
        /*0040*/ 	.byte	0x04, 0x1e
        /*0042*/ 	.short	(.L_140 - .L_139)
.L_139:
        /*0044*/ 	.word	0x00000000


	//----- nvinfo : EIATTR_CBANK_PARAM_SIZE
	.align		4
.L_140:
        /*0048*/ 	.byte	0x03, 0x19
        /*004a*/ 	.short	0x0010


	//----- nvinfo : EIATTR_PARAM_CBANK
	.align		4
        /*004c*/ 	.byte	0x04, 0x0a
        /*004e*/ 	.short	(.L_142 - .L_141)
	.align		4
.L_141:
        /*0050*/ 	.word	index@(.nv.constant0._Z11special_sinILi0EfEvPT0_S1_)
        /*0054*/ 	.short	0x0380
        /*0056*/ 	.short	0x0010


	//----- nvinfo : EIATTR_SW_WAR
	.align		4
.L_142:
        /*0058*/ 	.byte	0x04, 0x36
        /*005a*/ 	.short	(.L_144 - .L_143)
.L_143:
        /*005c*/ 	.word	0x00000008
.L_144:


//--------------------- .nv.info._Z11simple_mul2IfEvPT_S1_S1_ --------------------------
	.section	.nv.info._Z11simple_mul2IfEvPT_S1_S1_,"",@"SHT_CUDA_INFO"
	.sectionflags	@""
	.align	4


	//----- nvinfo : EIATTR_CUDA_API_VERSION
	.align		4
        /*0000*/ 	.byte	0x04, 0x37
        /*0002*/ 	.short	(.L_146 - .L_145)
.L_145:
        /*0004*/ 	.word	0x00000082


	//----- nvinfo : EIATTR_KPARAM_INFO
	.align		4
.L_146:
        /*0008*/ 	.byte	0x04, 0x17
        /*000a*/ 	.short	(.L_148 - .L_147)
.L_147:
        /*000c*/ 	.word	0x00000000
        /*0010*/ 	.short	0x0002
        /*0012*/ 	.short	0x0010
        /*0014*/ 	.byte	0x00, 0xf5, 0x21, 0x00


	//----- nvinfo : EIATTR_KPARAM_INFO
	.align		4
.L_148:
        /*0018*/ 	.byte	0x04, 0x17
        /*001a*/ 	.short	(.L_150 - .L_149)
.L_149:
        /*001c*/ 	.word	0x00000000
        /*0020*/ 	.short	0x0001
        /*0022*/ 	.short	0x0008
        /*0024*/ 	.byte	0x00, 0xf5, 0x21, 0x00


	//----- nvinfo : EIATTR_KPARAM_INFO
	.align		4
.L_150:
        /*0028*/ 	.byte	0x04, 0x17
        /*002a*/ 	.short	(.L_152 - .L_151)
.L_151:
        /*002c*/ 	.word	0x00000000
        /*0030*/ 	.short	0x0000
        /*0032*/ 	.short	0x0000
        /*0034*/ 	.byte	0x00, 0xf5, 0x21, 0x00


	//----- nvinfo : EIATTR_SPARSE_MMA_MASK
	.align		4
.L_152:
        /*0038*/ 	.byte	0x03, 0x50
        /*003a*/ 	.short	0x0000


	//----- nvinfo : EIATTR_MAXREG_COUNT
	.align		4
        /*003c*/ 	.byte	0x03, 0x1b
        /*003e*/ 	.short	0x00ff


	//----- nvinfo : EIATTR_MERCURY_ISA_VERSION
	.align		4
        /*0040*/ 	.byte	0x03, 0x5f
        /*0042*/ 	.short	0x0101


	//----- nvinfo : EIATTR_VRC_CTA_INIT_COUNT
	.align		4
        /*0044*/ 	.byte	0x02, 0x4a
	.zero		1
	.zero		1


	//----- nvinfo : EIATTR_EXIT_INSTR_OFFSETS
	.align		4
        /*0048*/ 	.byte	0x04, 0x1c
        /*004a*/ 	.short	(.L_154 - .L_153)


	//   ....[0]....
.L_153:
        /*004c*/ 	.word	0x00000100


	//----- nvinfo : EIATTR_CBANK_PARAM_SIZE
	.align		4
.L_154:
        /*0050*/ 	.byte	0x03, 0x19
        /*0052*/ 	.short	0x0018


	//----- nvinfo : EIATTR_PARAM_CBANK
	.align		4
        /*0054*/ 	.byte	0x04, 0x0a
        /*0056*/ 	.short	(.L_156 - .L_155)
	.align		4
.L_155:
        /*0058*/ 	.word	index@(.nv.constant0._Z11simple_mul2IfEvPT_S1_S1_)
        /*005c*/ 	.short	0x0380
        /*005e*/ 	.short	0x0018


	//----- nvinfo : EIATTR_SW_WAR
	.align		4
.L_156:
        /*0060*/ 	.byte	0x04, 0x36
        /*0062*/ 	.short	(.L_158 - .L_157)
.L_157:
        /*0064*/ 	.word	0x00000008
.L_158:


//--------------------- .nv.info._Z10simple_subIfEvPT_S1_S1_ --------------------------
	.section	.nv.info._Z10simple_subIfEvPT_S1_S1_,"",@"SHT_CUDA_INFO"
	.sectionflags	@""
	.align	4


	//----- nvinfo : EIATTR_CUDA_API_VERSION
	.align		4
        /*0000*/ 	.byte	0x04, 0x37
        /*0002*/ 	.short	(.L_160 - .L_159)
.L_159:
        /*0004*/ 	.word	0x00000082


	//----- nvinfo : EIATTR_KPARAM_INFO
	.align		4
.L_160:
        /*0008*/ 	.byte	0x04, 0x17
        /*000a*/ 	.short	(.L_162 - .L_161)
.L_161:
        /*000c*/ 	.word	0x00000000
        /*0010*/ 	.short	0x0002
        /*0012*/ 	.short	0x0010
        /*0014*/ 	.byte	0x00, 0xf5, 0x21, 0x00


	//----- nvinfo : EIATTR_KPARAM_INFO
	.align		4
.L_162:
        /*0018*/ 	.byte	0x04, 0x17
        /*001a*/ 	.short	(.L_164 - .L_163)
.L_163:
        /*001c*/ 	.word	0x00000000
        /*0020*/ 	.short	0x0001
        /*0022*/ 	.short	0x0008
        /*0024*/ 	.byte	0x00, 0xf5, 0x21, 0x00


	//----- nvinfo : EIATTR_KPARAM_INFO
	.align		4
.L_164:
        /*0028*/ 	.byte	0x04, 0x17
        /*002a*/ 	.short	(.L_166 - .L_165)
.L_165:
        /*002c*/ 	.word	0x00000000
        /*0030*/ 	.short	0x0000
        /*0032*/ 	.short	0x0000
        /*0034*/ 	.byte	0x00, 0xf5, 0x21, 0x00


	//----- nvinfo : EIATTR_SPARSE_MMA_MASK
	.align		4
.L_166:
        /*0038*/ 	.byte	0x03, 0x50
        /*003a*/ 	.short	0x0000


	//----- nvinfo : EIATTR_MAXREG_COUNT
	.align		4
        /*003c*/ 	.byte	0x03, 0x1b
        /*003e*/ 	.short	0x00ff


	//----- nvinfo : EIATTR_MERCURY_ISA_VERSION
	.align		4
        /*0040*/ 	.byte	0x03, 0x5f
        /*0042*/ 	.short	0x0101


	//----- nvinfo : EIATTR_VRC_CTA_INIT_COUNT
	.align		4
        /*0044*/ 	.byte	0x02, 0x4a
	.zero		1
	.zero		1


	//----- nvinfo : EIATTR_EXIT_INSTR_OFFSETS
	.align		4
        /*0048*/ 	.byte	0x04, 0x1c
        /*004a*/ 	.short	(.L_168 - .L_167)


	//   ....[0]....
.L_167:
        /*004c*/ 	.word	0x00000100


	//----- nvinfo : EIATTR_CBANK_PARAM_SIZE
	.align		4
.L_168:
        /*0050*/ 	.byte	0x03, 0x19
        /*0052*/ 	.short	0x0018


	//----- nvinfo : EIATTR_PARAM_CBANK
	.align		4
        /*0054*/ 	.byte	0x04, 0x0a
        /*0056*/ 	.short	(.L_170 - .L_169)
	.align		4
.L_169:
        /*0058*/ 	.word	index@(.nv.constant0._Z10simple_subIfEvPT_S1_S1_)
        /*005c*/ 	.short	0x0380
        /*005e*/ 	.short	0x0018


	//----- nvinfo : EIATTR_SW_WAR
	.align		4
.L_170:
        /*0060*/ 	.byte	0x04, 0x36
        /*0062*/ 	.short	(.L_172 - .L_171)
.L_171:
        /*0064*/ 	.word	0x00000008
.L_172:


//--------------------- .nv.info._Z10simple_mulIfEvPT_S1_S1_ --------------------------
	.section	.nv.info._Z10simple_mulIfEvPT_S1_S1_,"",@"SHT_CUDA_INFO"
	.sectionflags	@""
	.align	4


	//----- nvinfo : EIATTR_CUDA_API_VERSION
	.align		4
        /*0000*/ 	.byte	0x04, 0x37
        /*0002*/ 	.short	(.L_174 - .L_173)
.L_173:
        /*0004*/ 	.word	0x00000082


	//----- nvinfo : EIATTR_KPARAM_INFO
	.align		4
.L_174:
        /*0008*/ 	.byte	0x04, 0x17
        /*000a*/ 	.short	(.L_176 - .L_175)
.L_175:
        /*000c*/ 	.word	0x00000000
        /*0010*/ 	.short	0x0002
        /*0012*/ 	.short	0x0010
        /*0014*/ 	.byte	0x00, 0xf5, 0x21, 0x00


	//----- nvinfo : EIATTR_KPARAM_INFO
	.align		4
.L_176:
        /*0018*/ 	.byte	0x04, 0x17
        /*001a*/ 	.short	(.L_178 - .L_177)
.L_177:
        /*001c*/ 	.word	0x00000000
        /*0020*/ 	.short	0x0001
        /*0022*/ 	.short	0x0008
        /*0024*/ 	.byte	0x00, 0xf5, 0x21, 0x00


	//----- nvinfo : EIATTR_KPARAM_INFO
	.align		4
.L_178:
        /*0028*/ 	.byte	0x04, 0x17
        /*002a*/ 	.short	(.L_180 - .L_179)
.L_179:
        /*002c*/ 	.word	0x00000000
        /*0030*/ 	.short	0x0000
        /*0032*/ 	.short	0x0000
        /*0034*/ 	.byte	0x00, 0xf5, 0x21, 0x00


	//----- nvinfo : EIATTR_SPARSE_MMA_MASK
	.align		4
.L_180:
        /*0038*/ 	.byte	0x03, 0x50
        /*003a*/ 	.short	0x0000


	//----- nvinfo : EIATTR_MAXREG_COUNT
	.align		4
        /*003c*/ 	.byte	0x03, 0x1b
        /*003e*/ 	.short	0x00ff


	//----- nvinfo : EIATTR_MERCURY_ISA_VERSION
	.align		4
        /*0040*/ 	.byte	0x03, 0x5f
        /*0042*/ 	.short	0x0101


	//----- nvinfo : EIATTR_VRC_CTA_INIT_COUNT
	.align		4
        /*0044*/ 	.byte	0x02, 0x4a
	.zero		1
	.zero		1


	//----- nvinfo : EIATTR_EXIT_INSTR_OFFSETS
	.align		4
        /*0048*/ 	.byte	0x04, 0x1c
        /*004a*/ 	.short	(.L_182 - .L_181)


	//   ....[0]....
.L_181:
        /*004c*/ 	.word	0x00000100


	//----- nvinfo : EIATTR_CBANK_PARAM_SIZE
	.align		4
.L_182:
        /*0050*/ 	.byte	0x03, 0x19
        /*0052*/ 	.short	0x0018


	//----- nvinfo : EIATTR_PARAM_CBANK
	.align		4
        /*0054*/ 	.byte	0x04, 0x0a
        /*0056*/ 	.short	(.L_184 - .L_183)
	.align		4
.L_183:
        /*0058*/ 	.word	index@(.nv.constant0._Z10simple_mulIfEvPT_S1_S1_)
        /*005c*/ 	.short	0x0380
        /*005e*/ 	.short	0x0018


	//----- nvinfo : EIATTR_SW_WAR
	.align		4
.L_184:
        /*0060*/ 	.byte	0x04, 0x36
        /*0062*/ 	.short	(.L_186 - .L_185)
.L_185:
        /*0064*/ 	.word	0x00000008
.L_186:


//--------------------- .nv.info._Z10simple_fmaIfEvPT_S1_S1_S1_ --------------------------
	.section	.nv.info._Z10simple_fmaIfEvPT_S1_S1_S1_,"",@"SHT_CUDA_INFO"
	.sectionflags	@""
	.align	4


	//----- nvinfo : EIATTR_CUDA_API_VERSION
	.align		4
        /*0000*/ 	.byte	0x04, 0x37
        /*0002*/ 	.short	(.L_188 - .L_187)
.L_187:
        /*0004*/ 	.word	0x00000082


	//----- nvinfo : EIATTR_KPARAM_INFO
	.align		4
.L_188:
        /*0008*/ 	.byte	0x04, 0x17
        /*000a*/ 	.short	(.L_190 - .L_189)
.L_189:
        /*000c*/ 	.word	0x00000000
        /*0010*/ 	.short	0x0003
        /*0012*/ 	.short	0x0018
        /*0014*/ 	.byte	0x00, 0xf5, 0x21, 0x00


	//----- nvinfo : EIATTR_KPARAM_INFO
	.align		4
.L_190:
        /*0018*/ 	.byte	0x04, 0x17
        /*001a*/ 	.short	(.L_192 - .L_191)
.L_191:
        /*001c*/ 	.word	0x00000000
        /*0020*/ 	.short	0x0002
        /*0022*/ 	.short	0x0010
        /*0024*/ 	.byte	0x00, 0xf5, 0x21, 0x00


	//----- nvinfo : EIATTR_KPARAM_INFO
	.align		4
.L_192:
        /*0028*/ 	.byte	0x04, 0x17
        /*002a*/ 	.short	(.L_194 - .L_193)
.L_193:
        /*002c*/ 	.word	0x00000000
        /*0030*/ 	.short	0x0001
        /*0032*/ 	.short	0x0008
        /*0034*/ 	.byte	0x00, 0xf5, 0x21, 0x00


	//----- nvinfo : EIATTR_KPARAM_INFO
	.align		4
.L_194:
        /*0038*/ 	.byte	0x04, 0x17
        /*003a*/ 	.short	(.L_196 - .L_195)
.L_195:
        /*003c*/ 	.word	0x00000000
        /*0040*/ 	.short	0x0000
        /*0042*/ 	.short	0x0000
        /*0044*/ 	.byte	0x00, 0xf5, 0x21, 0x00


	//----- nvinfo : EIATTR_SPARSE_MMA_MASK
	.align		4
.L_196:
        /*0048*/ 	.byte	0x03, 0x50
        /*004a*/ 	.short	0x0000


	//----- nvinfo : EIATTR_MAXREG_COUNT
	.align		4
        /*004c*/ 	.byte	0x03, 0x1b
        /*004e*/ 	.short	0x00ff


	//----- nvinfo : EIATTR_MERCURY_ISA_VERSION
	.align		4
        /*0050*/ 	.byte	0x03, 0x5f
        /*0052*/ 	.short	0x0101


	//----- nvinfo : EIATTR_VRC_CTA_INIT_COUNT
	.align		4
        /*0054*/ 	.byte	0x02, 0x4a
	.zero		1
	.zero		1


	//----- nvinfo : EIATTR_EXIT_INSTR_OFFSETS
	.align		4
        /*0058*/ 	.byte	0x04, 0x1c
        /*005a*/ 	.short	(.L_198 - .L_197)


	//   ....[0]....
.L_197:
        /*005c*/ 	.word	0x00000130


	//----- nvinfo : EIATTR_CBANK_PARAM_SIZE
	.align		4
.L_198:
        /*0060*/ 	.byte	0x03, 0x19
        /*0062*/ 	.short	0x0020


	//----- nvinfo : EIATTR_PARAM_CBANK
	.align		4
        /*0064*/ 	.byte	0x04, 0x0a
        /*0066*/ 	.short	(.L_200 - .L_199)
	.align		4
.L_199:
        /*0068*/ 	.word	index@(.nv.constant0._Z10simple_fmaIfEvPT_S1_S1_S1_)
        /*006c*/ 	.short	0x0380
        /*006e*/ 	.short	0x0020


	//----- nvinfo : EIATTR_SW_WAR
	.align		4
.L_200:
        /*0070*/ 	.byte	0x04, 0x36
        /*0072*/ 	.short	(.L_202 - .L_201)
.L_201:
        /*0074*/ 	.word	0x00000008
.L_202:


//--------------------- .nv.info._Z21special_exp_intrinsicPfS_ --------------------------
	.section	.nv.info._Z21special_exp_intrinsicPfS_,"",@"SHT_CUDA_INFO"
	.sectionflags	@""
	.align	4


	//----- nvinfo : EIATTR_CUDA_API_VERSION
	.align		4
        /*0000*/ 	.byte	0x04, 0x37
        /*0002*/ 	.short	(.L_204 - .L_203)
.L_203:
        /*0004*/ 	.word	0x00000082


	//----- nvinfo : EIATTR_KPARAM_INFO
	.align		4
.L_204:
        /*0008*/ 	.byte	0x04, 0x17
        /*000a*/ 	.short	(.L_206 - .L_205)
.L_205:
        /*000c*/ 	.word	0x00000000
        /*0010*/ 	.short	0x0001
        /*0012*/ 	.short	0x0008
        /*0014*/ 	.byte	0x00, 0xf5, 0x21, 0x00


	//----- nvinfo : EIATTR_KPARAM_INFO
	.align		4
.L_206:
        /*0018*/ 	.byte	0x04, 0x17
        /*001a*/ 	.short	(.L_208 - .L_207)
.L_207:
        /*001c*/ 	.word	0x00000000
        /*0020*/ 	.short	0x0000
        /*0022*/ 	.short	0x0000
        /*0024*/ 	.byte	0x00, 0xf5, 0x21, 0x00


	//----- nvinfo : EIATTR_SPARSE_MMA_MASK
	.align		4
.L_208:
        /*0028*/ 	.byte	0x03, 0x50
        /*002a*/ 	.short	0x0000


	//----- nvinfo : EIATTR_MAXREG_COUNT
	.align		4
        /*002c*/ 	.byte	0x03, 0x1b
        /*002e*/ 	.short	0x00ff


	//----- nvinfo : EIATTR_MERCURY_ISA_VERSION
	.align		4
        /*0030*/ 	.byte	0x03, 0x5f
        /*0032*/ 	.short	0x0101


	//----- nvinfo : EIATTR_VRC_CTA_INIT_COUNT
	.align		4
        /*0034*/ 	.byte	0x02, 0x4a
	.zero		1
	.zero		1


	//----- nvinfo : EIATTR_EXIT_INSTR_OFFSETS
	.align		4
        /*0038*/ 	.byte	0x04, 0x1c
        /*003a*/ 	.short	(.L_210 - .L_209)


	//   ....[0]....
.L_209:
        /*003c*/ 	.word	0x00000110


	//----- nvinfo : EIATTR_CBANK_PARAM_SIZE
	.align		4
.L_210:
        /*0040*/ 	.byte	0x03, 0x19
        /*0042*/ 	.short	0x0010


	//----- nvinfo : EIATTR_PARAM_CBANK
	.align		4
        /*0044*/ 	.byte	0x04, 0x0a
        /*0046*/ 	.short	(.L_212 - .L_211)
	.align		4
.L_211:
        /*0048*/ 	.word	index@(.nv.constant0._Z21special_exp_intrinsicPfS_)
        /*004c*/ 	.short	0x0380
        /*004e*/ 	.short	0x0010


	//----- nvinfo : EIATTR_SW_WAR
	.align		4
.L_212:
        /*0050*/ 	.byte	0x04, 0x36
        /*0052*/ 	.short	(.L_214 - .L_213)
.L_213:
        /*0054*/ 	.word	0x00000008
.L_214:


//--------------------- .nv.callgraph             --------------------------
	.section	.nv.callgraph,"",@"SHT_CUDA_CALLGRAPH"
	.align	4
	.sectionentsize	8
	.align		4
        /*0000*/ 	.word	0x00000000
	.align		4
        /*0004*/ 	.word	0xffffffff
	.align		4
        /*0008*/ 	.word	0x00000000
	.align		4
        /*000c*/ 	.word	0xfffffffe
	.align		4
        /*0010*/ 	.word	0x00000000
	.align		4
        /*0014*/ 	.word	0xfffffffd
	.align		4
        /*0018*/ 	.word	0x00000000
	.align		4
        /*001c*/ 	.word	0xfffffffc


//--------------------- .nv.constant4             --------------------------
	.section	.nv.constant4,"a",@progbits
	.align	8
	.align		8
.nv.constant4:
        /*0000*/ 	.dword	__cudart_i2opi_f


//--------------------- .text._Z11special_expILi2EfEvPT0_S1_ --------------------------
	.section	.text._Z11special_expILi2EfEvPT0_S1_,"ax",@progbits
	.align	128
        .global         _Z11special_expILi2EfEvPT0_S1_
        .type           _Z11special_expILi2EfEvPT0_S1_,@function
        .size           _Z11special_expILi2EfEvPT0_S1_,(.L_x_26 - _Z11special_expILi2EfEvPT0_S1_)
        .other          _Z11special_expILi2EfEvPT0_S1_,@"STO_CUDA_ENTRY STV_DEFAULT"
_Z11special_expILi2EfEvPT0_S1_:
.text._Z11special_expILi2EfEvPT0_S1_:
[----:B------:R-:W-:Y:S01]  /*0000*/  LDC R1, c[0x0][0x37c] ;  /* 0x0000df00ff017b82 */ /* 0x000fe20000000800 */
[----:B------:R-:W0:Y:S07]  /*0010*/  S2R R0, SR_TID.X ;  /* 0x0000000000007919 */ /* 0x000e2e0000002100 */
[----:B------:R-:W0:Y:S01]  /*0020*/  S2UR UR6, SR_CTAID.X ;  /* 0x00000000000679c3 */ /* 0x000e220000002500 */
[----:B------:R-:W1:Y:S07]  /*0030*/  LDCU.64 UR4, c[0x0][0x358] ;  /* 0x00006b00ff0477ac */ /* 0x000e6e0008000a00 */
[----:B------:R-:W0:Y:S08]  /*0040*/  LDC R7, c[0x0][0x360] ;  /* 0x0000d800ff077b82 */ /* 0x000e300000000800 */
[----:B------:R-:W2:Y:S01]  /*0050*/  LDC.64 R2, c[0x0][0x380] ;  /* 0x0000e000ff027b82 */ /* 0x000ea20000000a00 */
[----:B0-----:R-:W-:-:S04]  /*0060*/  IMAD R7, R7, UR6, R0 ;  /* 0x0000000607077c24 */ /* 0x001fc8000f8e0200 */
[----:B--2---:R-:W-:-:S06]  /*0070*/  IMAD.WIDE R2, R7, 0x4, R2 ;  /* 0x0000000407027825 */ /* 0x004fcc00078e0202 */
[----:B-1----:R-:W2:Y:S01]  /*0080*/  LDG.E R2, desc[UR4][R2.64] ;  /* 0x0000000402027981 */ /* 0x002ea2000c1e1900 */
[----:B------:R-:W-:Y:S01]  /*0090*/  HFMA2 R5, -RZ, RZ, 0.96630859375, -0.0022525787353515625 ;  /* 0x3bbb989dff057431 */ /* 0x000fe200000001ff */
[----:B------:R-:W-:-:S04]  /*00a0*/  MOV R9, 0x437c0000 ;  /* 0x437c000000097802 */ /* 0x000fc80000000f00 */
[----:B--2---:R-:W-:Y:S02]  /*00b0*/  FFMA.SAT R0, R2, R5, 0.5 ;  /* 0x3f00000002007423 */ /* 0x004fe40000002005 */
[----:B------:R-:W0:Y:S02]  /*00c0*/  LDC.64 R4, c[0x0][0x388] ;  /* 0x0000e200ff047b82 */ /* 0x000e240000000a00 */
[----:B------:R-:W-:-:S04]  /*00d0*/  FFMA.RM R0, R0, R9, 12582913 ;  /* 0x4b40000100007423 */ /* 0x000fc80000004009 */
[C---:B------:R-:W-:Y:S01]  /*00e0*/  FADD R9, R0.reuse, -12583039 ;  /* 0xcb40007f00097421 */ /* 0x040fe20000000000 */
[----:B------:R-:W-:-:S03]  /*00f0*/  SHF.L.U32 R0, R0, 0x17, RZ ;  /* 0x0000001700007819 */ /* 0x000fc600000006ff */
[----:B------:R-:W-:-:S04]  /*0100*/  FFMA R9, R2, 1.4426950216293334961, -R9 ;  /* 0x3fb8aa3b02097823 */ /* 0x000fc80000000809 */
[----:B------:R-:W-:-:S06]  /*0110*/  FFMA R9, R2, 1.925963033500011079e-08, R9 ;  /* 0x32a5706002097823 */ /* 0x000fcc0000000009 */
[----:B------:R-:W1:Y:S01]  /*0120*/  MUFU.EX2 R9, R9 ;  /* 0x0000000900097308 */ /* 0x000e620000000800 */
[----:B0-----:R-:W-:-:S04]  /*0130*/  IMAD.WIDE R2, R7, 0x4, R4 ;  /* 0x0000000407027825 */ /* 0x001fc800078e0204 */
[----:B-1----:R-:W-:-:S05]  /*0140*/  FMUL R5, R0, R9 ;  /* 0x0000000900057220 */ /* 0x002fca0000400000 */
[----:B------:R-:W-:Y:S01]  /*0150*/  STG.E desc[UR4][R2.64], R5 ;  /* 0x0000000502007986 */ /* 0x000fe2000c101904 */
[----:B------:R-:W-:Y:S05]  /*0160*/  EXIT ;  /* 0x000000000000794d */ /* 0x000fea0003800000 */
.L_x_0:
[----:B------:R-:W-:-:S00]  /*0170*/  BRA `(.L_x_0) ;  /* 0xfffffffc00fc7947 */ /* 0x000fc0000383ffff */
[----:B------:R-:W-:-:S00]  /*0180*/  NOP ;  /* 0x0000000000007918 */ /* 0x000fc00000000000 */
[----:B------:R-:W-:-:S00]  /*0190*/  NOP ;  /* 0x0000000000007918 */ /* 0x000fc00000000000 */
[----:B------:R-:W-:-:S00]  /*01a0*/  NOP ;  /* 0x0000000000007918 */ /* 0x000fc00000000000 */
[----:B------:R-:W-:-:S00]  /*01b0*/  NOP ;  /* 0x0000000000007918 */ /* 0x000fc00000000000 */
[----:B------:R-:W-:-:S00]  /*01c0*/  NOP ;  /* 0x0000000000007918 */ /* 0x000fc00000000000 */
[----:B------:R-:W-:-:S00]  /*01d0*/  NOP ;  /* 0x0000000000007918 */ /* 0x000fc00000000000 */
[----:B------:R-:W-:-:S00]  /*01e0*/  NOP ;  /* 0x0000000000007918 */ /* 0x000fc00000000000 */
[----:B------:R-:W-:-:S00]  /*01f0*/  NOP ;  /* 0x0000000000007918 */ /* 0x000fc00000000000 */
.L_x_26:


//--------------------- .text._Z11special_expILi1EfEvPT0_S1_ --------------------------
	.section	.text._Z11special_expILi1EfEvPT0_S1_,"ax",@progbits
	.align	128
        .global         _Z11special_expILi1EfEvPT0_S1_
        .type           _Z11special_expILi1EfEvPT0_S1_,@function
        .size           _Z11special_expILi1EfEvPT0_S1_,(.L_x_27 - _Z11special_expILi1EfEvPT0_S1_)
        .other          _Z11special_expILi1EfEvPT0_S1_,@"STO_CUDA_ENTRY STV_DEFAULT"
_Z11special_expILi1EfEvPT0_S1_:
.text._Z11special_expILi1EfEvPT0_S1_:
        /* <DEDUP_REMOVED lines=23> */
.L_x_1:
        /* <DEDUP_REMOVED lines=9> */
.L_x_27:


//--------------------- .text._Z11special_expILi0EfEvPT0_S1_ --------------------------
	.section	.text._Z11special_expILi0EfEvPT0_S1_,"ax",@progbits
	.align	128
        .global         _Z11special_expILi0EfEvPT0_S1_
        .type           _Z11special_expILi0EfEvPT0_S1_,@function
        .size           _Z11special_expILi0EfEvPT0_S1_,(.L_x_28 - _Z11special_expILi0EfEvPT0_S1_)
        .other          _Z11special_expILi0EfEvPT0_S1_,@"STO_CUDA_ENTRY STV_DEFAULT"
_Z11special_expILi0EfEvPT0_S1_:
.text._Z11special_expILi0EfEvPT0_S1_:
        /* <DEDUP_REMOVED lines=23> */
.L_x_2:
        /* <DEDUP_REMOVED lines=9> */
.L_x_28:


//--------------------- .text._Z11special_sinILi2EfEvPT0_S1_ --------------------------
	.section	.text._Z11special_sinILi2EfEvPT0_S1_,"ax",@progbits
	.align	128
        .global         _Z11special_sinILi2EfEvPT0_S1_
        .type           _Z11special_sinILi2EfEvPT0_S1_,@function
        .size           _Z11special_sinILi2EfEvPT0_S1_,(.L_x_29 - _Z11special_sinILi2EfEvPT0_S1_)
        .other          _Z11special_sinILi2EfEvPT0_S1_,@"STO_CUDA_ENTRY STV_DEFAULT"
_Z11special_sinILi2EfEvPT0_S1_:
.text._Z11special_sinILi2EfEvPT0_S1_:
[----:B------:R-:W-:Y:S01]  /*0000*/  LDC R1, c[0x0][0x37c] ;  /* 0x0000df00ff017b82 */ /* 0x000fe20000000800 */
[----:B------:R-:W0:Y:S07]  /*0010*/  S2R R3, SR_TID.X ;  /* 0x0000000000037919 */ /* 0x000e2e0000002100 */
[----:B------:R-:W0:Y:S01]  /*0020*/  S2UR UR4, SR_CTAID.X ;  /* 0x00000000000479c3 */ /* 0x000e220000002500 */
[----:B------:R-:W1:Y:S07]  /*0030*/  LDCU.64 UR6, c[0x0][0x358] ;  /* 0x00006b00ff0677ac */ /* 0x000e6e0008000a00 */
[----:B------:R-:W0:Y:S08]  /*0040*/  LDC R2, c[0x0][0x360] ;  /* 0x0000d800ff027b82 */ /* 0x000e300000000800 */
[----:B------:R-:W2:Y:S01]  /*0050*/  LDC.64 R4, c[0x0][0x380] ;  /* 0x0000e000ff047b82 */ /* 0x000ea20000000a00 */
[----:B0-----:R-:W-:-:S04]  /*0060*/  IMAD R2, R2, UR4, R3 ;  /* 0x0000000402027c24 */ /* 0x001fc8000f8e0203 */
[----:B--2---:R-:W-:-:S05]  /*0070*/  IMAD.WIDE R4, R2, 0x4, R4 ;  /* 0x0000000402047825 */ /* 0x004fca00078e0204 */
[----:B-1----:R-:W2:Y:S01]  /*0080*/  LDG.E R0, desc[UR6][R4.64] ;  /* 0x0000000604007981 */ /* 0x002ea2000c1e1900 */
[----:B------:R-:W-:Y:S01]  /*0090*/  BSSY.RECONVERGENT B0, `(.L_x_3) ;  /* 0x0000069000007945 */ /* 0x000fe20003800200 */
[C---:B--2---:R-:W-:Y:S01]  /*00a0*/  FMUL R3, R0.reuse, 0.63661974668502807617 ;  /* 0x3f22f98300037820 */ /* 0x044fe20000400000 */
[----:B------:R-:W-:-:S05]  /*00b0*/  FSETP.GE.AND P0, PT, |R0|, 105615, PT ;  /* 0x47ce47800000780b */ /* 0x000fca0003f06200 */
[----:B------:R-:W0:Y:S02]  /*00c0*/  F2I.NTZ R3, R3 ;  /* 0x0000000300037305 */ /* 0x000e240000203100 */
[----:B0-----:R-:W-:-:S05]  /*00d0*/  I2FP.F32.S32 R7, R3 ;  /* 0x0000000300077245 */ /* 0x001fca0000201400 */
[----:B------:R-:W-:-:S04]  /*00e0*/  FFMA R6, R7, -1.5707962512969970703, R0 ;  /* 0xbfc90fda07067823 */ /* 0x000fc80000000000 */
[----:B------:R-:W-:-:S04]  /*00f0*/  FFMA R6, R7, -7.5497894158615963534e-08, R6 ;  /* 0xb3a2216807067823 */ /* 0x000fc80000000006 */
[----:B------:R-:W-:Y:S01]  /*0100*/  FFMA R6, R7, -5.3903029534742383927e-15, R6 ;  /* 0xa7c234c507067823 */ /* 0x000fe20000000006 */
[----:B------:R-:W-:Y:S06]  /*0110*/  @!P0 BRA `(.L_x_4) ;  /* 0x0000000400808947 */ /* 0x000fec0003800000 */
[----:B------:R-:W-:-:S13]  /*0120*/  FSETP.NEU.AND P0, PT, |R0|, +INF , PT ;  /* 0x7f8000000000780b */ /* 0x000fda0003f0d200 */
[----:B------:R-:W-:Y:S01]  /*0130*/  @!P0 FMUL R6, RZ, R0 ;  /* 0x00000000ff068220 */ /* 0x000fe20000400000 */
[----:B------:R-:W-:Y:S01]  /*0140*/  @!P0 IMAD.MOV.U32 R3, RZ, RZ, RZ ;  /* 0x000000ffff038224 */ /* 0x000fe200078e00ff */
[----:B------:R-:W-:Y:S06]  /*0150*/  @!P0 BRA `(.L_x_4) ;  /* 0x0000000400708947 */ /* 0x000fec0003800000 */
[----:B------:R-:W-:Y:S01]  /*0160*/  IMAD.SHL.U32 R3, R0, 0x100, RZ ;  /* 0x0000010000037824 */ /* 0x000fe200078e00ff */
[----:B------:R-:W0:Y:S01]  /*0170*/  LDCU.64 UR8, c[0x4][URZ] ;  /* 0x01000000ff0877ac */ /* 0x000e220008000a00 */
[----:B------:R-:W-:Y:S02]  /*0180*/  IMAD.MOV.U32 R11, RZ, RZ, RZ ;  /* 0x000000ffff0b7224 */ /* 0x000fe400078e00ff */
[----:B------:R-:W-:Y:S01]  /*0190*/  IMAD.MOV.U32 R8, RZ, RZ, RZ ;  /* 0x000000ffff087224 */ /* 0x000fe200078e00ff */
[----:B------:R-:W-:Y:S01]  /*01a0*/  LOP3.LUT R3, R3, 0x80000000, RZ, 0xfc, !PT ;  /* 0x8000000003037812 */ /* 0x000fe200078efcff */
[----:B------:R-:W-:Y:S01]  /*01b0*/  UMOV UR5, URZ ;  /* 0x000000ff00057c82 */ /* 0x000fe20008000000 */
[----:B------:R-:W-:-:S05]  /*01c0*/  UMOV UR4, URZ ;  /* 0x000000ff00047c82 */ /* 0x000fca0008000000 */
.L_x_5:
[----:B0-----:R-:W-:Y:S01]  /*01d0*/  IMAD.U32 R6, RZ, RZ, UR8 ;  /* 0x00000008ff067e24 */ /* 0x001fe2000f8e00ff */
[----:B------:R-:W-:-:S05]  /*01e0*/  MOV R7, UR9 ;  /* 0x0000000900077c02 */ /* 0x000fca0008000f00 */
[----:B------:R-:W2:Y:S01]  /*01f0*/  LDG.E.CONSTANT R4, desc[UR6][R6.64] ;  /* 0x0000000606047981 */ /* 0x000ea2000c1e9900 */
[----:B------:R-:W-:Y:S01]  /*0200*/  UIADD3 UR4, UPT, UPT, UR4, 0x1, URZ ;  /* 0x0000000104047890 */ /* 0x000fe2000fffe0ff */
[C---:B------:R-:W-:Y:S01]  /*0210*/  ISETP.EQ.AND P0, PT, R8.reuse, RZ, PT ;  /* 0x000000ff0800720c */ /* 0x040fe20003f02270 */
[----:B------:R-:W-:Y:S01]  /*0220*/  UIADD3 UR8, UP1, UPT, UR8, 0x4, URZ ;  /* 0x0000000408087890 */ /* 0x000fe2000ff3e0ff */
[C---:B------:R-:W-:Y:S01]  /*0230*/  ISETP.EQ.AND P1, PT, R8.reuse, 0x4, PT ;  /* 0x000000040800780c */ /* 0x040fe20003f22270 */
[----:B------:R-:W-:Y:S01]  /*0240*/  UISETP.NE.AND UP0, UPT, UR4, 0x6, UPT ;  /* 0x000000060400788c */ /* 0x000fe2000bf05270 */
[C---:B------:R-:W-:Y:S01]  /*0250*/  ISETP.EQ.AND P2, PT, R8.reuse, 0x8, PT ;  /* 0x000000080800780c */ /* 0x040fe20003f42270 */
[----:B------:R-:W-:Y:S01]  /*0260*/  UIADD3.X UR9, UPT, UPT, URZ, UR9, URZ, UP1, !UPT ;  /* 0x00000009ff097290 */ /* 0x000fe20008ffe4ff */
[C---:B------:R-:W-:Y:S02]  /*0270*/  ISETP.EQ.AND P3, PT, R8.reuse, 0xc, PT ;  /* 0x0000000c0800780c */ /* 0x040fe40003f62270 */
[----:B------:R-:W-:-:S02]  /*0280*/  ISETP.EQ.AND P4, PT, R8, 0x10, PT ;  /* 0x000000100800780c */ /* 0x000fc40003f82270 */
[C---:B------:R-:W-:Y:S01]  /*0290*/  ISETP.EQ.AND P5, PT, R8.reuse, 0x14, PT ;  /* 0x000000140800780c */ /* 0x040fe20003fa2270 */
[----:B------:R-:W-:Y:S02]  /*02a0*/  VIADD R8, R8, 0x4 ;  /* 0x0000000408087836 */ /* 0x000fe40000000000 */
[----:B--2---:R-:W-:-:S03]  /*02b0*/  IMAD.WIDE.U32 R4, R4, R3, RZ ;  /* 0x0000000304047225 */ /* 0x004fc600078e00ff */
[----:B------:R-:W-:-:S04]  /*02c0*/  IADD3 R4, P6, PT, R4, R11, RZ ;  /* 0x0000000b04047210 */ /* 0x000fc80007fde0ff */
[----:B------:R-:W-:Y:S01]  /*02d0*/  IADD3.X R11, PT, PT, R5, UR5, RZ, P6, !PT ;  /* 0x00000005050b7c10 */ /* 0x000fe2000b7fe4ff */
[--C-:B------:R-:W-:Y:S01]  /*02e0*/  @P0 IMAD.MOV.U32 R9, RZ, RZ, R4.reuse ;  /* 0x000000ffff090224 */ /* 0x100fe200078e0004 */
[----:B------:R-:W-:Y:S01]  /*02f0*/  @P4 MOV R14, R4 ;  /* 0x00000004000e4202 */ /* 0x000fe20000000f00 */
[--C-:B------:R-:W-:Y:S02]  /*0300*/  @P1 IMAD.MOV.U32 R10, RZ, RZ, R4.reuse ;  /* 0x000000ffff0a1224 */ /* 0x100fe400078e0004 */
[--C-:B------:R-:W-:Y:S02]  /*0310*/  @P2 IMAD.MOV.U32 R12, RZ, RZ, R4.reuse ;  /* 0x000000ffff0c2224 */ /* 0x100fe400078e0004 */
[--C-:B------:R-:W-:Y:S02]  /*0320*/  @P3 IMAD.MOV.U32 R13, RZ, RZ, R4.reuse ;  /* 0x000000ffff0d3224 */ /* 0x100fe400078e0004 */
[----:B------:R-:W-:Y:S01]  /*0330*/  @P5 IMAD.MOV.U32 R15, RZ, RZ, R4 ;  /* 0x000000ffff0f5224 */ /* 0x000fe200078e0004 */
[----:B------:R-:W-:Y:S06]  /*0340*/  BRA.U UP0, `(.L_x_5) ;  /* 0xfffffffd00a07547 */ /* 0x000fec000b83ffff */
[----:B------:R-:W-:Y:S01]  /*0350*/  SHF.R.U32.HI R3, RZ, 0x17, R0 ;  /* 0x00000017ff037819 */ /* 0x000fe20000011600 */
[----:B------:R-:W-:Y:S03]  /*0360*/  BSSY.RECONVERGENT B1, `(.L_x_6) ;  /* 0x0000029000017945 */ /* 0x000fe60003800200 */
[C---:B------:R-:W-:Y:S02]  /*0370*/  LOP3.LUT R4, R3.reuse, 0xe0, RZ, 0xc0, !PT ;  /* 0x000000e003047812 */ /* 0x040fe400078ec0ff */
[----:B------:R-:W-:-:S03]  /*0380*/  LOP3.LUT P6, RZ, R3, 0x1f, RZ, 0xc0, !PT ;  /* 0x0000001f03ff7812 */ /* 0x000fc600078cc0ff */
[----:B------:R-:W-:-:S05]  /*0390*/  VIADD R4, R4, 0xffffff80 ;  /* 0xffffff8004047836 */ /* 0x000fca0000000000 */
[----:B------:R-:W-:-:S05]  /*03a0*/  SHF.R.U32.HI R4, RZ, 0x5, R4 ;  /* 0x00000005ff047819 */ /* 0x000fca0000011604 */
[----:B------:R-:W-:-:S05]  /*03b0*/  IMAD.U32 R6, R4, -0x4, RZ ;  /* 0xfffffffc04067824 */ /* 0x000fca00078e00ff */
[C---:B------:R-:W-:Y:S02]  /*03c0*/  ISETP.EQ.AND P3, PT, R6.reuse, -0x18, PT ;  /* 0xffffffe80600780c */ /* 0x040fe40003f62270 */
[C---:B------:R-:W-:Y:S02]  /*03d0*/  ISETP.EQ.AND P4, PT, R6.reuse, -0x14, PT ;  /* 0xffffffec0600780c */ /* 0x040fe40003f82270 */
[C---:B------:R-:W-:Y:S02]  /*03e0*/  ISETP.EQ.AND P2, PT, R6.reuse, -0x10, PT ;  /* 0xfffffff00600780c */ /* 0x040fe40003f42270 */
[C---:B------:R-:W-:Y:S02]  /*03f0*/  ISETP.EQ.AND P1, PT, R6.reuse, -0xc, PT ;  /* 0xfffffff40600780c */ /* 0x040fe40003f22270 */
[C---:B------:R-:W-:Y:S02]  /*0400*/  ISETP.EQ.AND P0, PT, R6.reuse, -0x8, PT ;  /* 0xfffffff80600780c */ /* 0x040fe40003f02270 */
[----:B------:R-:W-:-:S03]  /*0410*/  ISETP.EQ.AND P5, PT, R6, RZ, PT ;  /* 0x000000ff0600720c */ /* 0x000fc60003fa2270 */
[----:B------:R-:W-:Y:S02]  /*0420*/  @P3 MOV R4, R9 ;  /* 0x0000000900043202 */ /* 0x000fe40000000f00 */
[C---:B------:R-:W-:Y:S01]  /*0430*/  ISETP.EQ.AND P3, PT, R6.reuse, -0x4, PT ;  /* 0xfffffffc0600780c */ /* 0x040fe20003f62270 */
[----:B------:R-:W-:Y:S02]  /*0440*/  @P4 IMAD.MOV.U32 R5, RZ, RZ, R9 ;  /* 0x000000ffff054224 */ /* 0x000fe400078e0009 */
[----:B------:R-:W-:Y:S01]  /*0450*/  @P4 IMAD.MOV.U32 R4, RZ, RZ, R10 ;  /* 0x000000ffff044224 */ /* 0x000fe200078e000a */
[----:B------:R-:W-:Y:S01]  /*0460*/  ISETP.EQ.AND P4, PT, R6, 0x4, PT ;  /* 0x000000040600780c */ /* 0x000fe20003f82270 */
[----:B------:R-:W-:Y:S02]  /*0470*/  @P2 IMAD.MOV.U32 R4, RZ, RZ, R12 ;  /* 0x000000ffff042224 */ /* 0x000fe400078e000c */
[----:B------:R-:W-:Y:S02]  /*0480*/  @P1 IMAD.MOV.U32 R4, RZ, RZ, R13 ;  /* 0x000000ffff041224 */ /* 0x000fe400078e000d */
[----:B------:R-:W-:-:S02]  /*0490*/  @P0 IMAD.MOV.U32 R4, RZ, RZ, R14 ;  /* 0x000000ffff040224 */ /* 0x000fc400078e000e */
[----:B------:R-:W-:Y:S01]  /*04a0*/  @P2 IMAD.MOV.U32 R5, RZ, RZ, R10 ;  /* 0x000000ffff052224 */ /* 0x000fe200078e000a */
[----:B------:R-:W-:Y:S01]  /*04b0*/  @P1 MOV R5, R12 ;  /* 0x0000000c00051202 */ /* 0x000fe20000000f00 */
[----:B------:R-:W-:Y:S01]  /*04c0*/  @P0 IMAD.MOV.U32 R5, RZ, RZ, R13 ;  /* 0x000000ffff050224 */ /* 0x000fe200078e000d */
[----:B------:R-:W-:Y:S01]  /*04d0*/  @P3 MOV R4, R15 ;  /* 0x0000000f00043202 */ /* 0x000fe20000000f00 */
[----:B------:R-:W-:Y:S02]  /*04e0*/  @P5 IMAD.MOV.U32 R4, RZ, RZ, R11 ;  /* 0x000000ffff045224 */ /* 0x000fe400078e000b */
[----:B------:R-:W-:Y:S02]  /*04f0*/  @P3 IMAD.MOV.U32 R5, RZ, RZ, R14 ;  /* 0x000000ffff053224 */ /* 0x000fe400078e000e */
[----:B------:R-:W-:Y:S02]  /*0500*/  @P5 IMAD.MOV.U32 R5, RZ, RZ, R15 ;  /* 0x000000ffff055224 */ /* 0x000fe400078e000f */
[----:B------:R-:W-:-:S02]  /*0510*/  @P4 IMAD.MOV.U32 R5, RZ, RZ, R11 ;  /* 0x000000ffff054224 */ /* 0x000fc400078e000b */
[----:B------:R-:W-:Y:S01]  /*0520*/  IMAD.MOV.U32 R8, RZ, RZ, R4 ;  /* 0x000000ffff087224 */ /* 0x000fe200078e0004 */
[----:B------:R-:W-:Y:S06]  /*0530*/  @!P6 BRA `(.L_x_7) ;  /* 0x00000000002ce947 */ /* 0x000fec0003800000 */
[----:B------:R-:W-:Y:S01]  /*0540*/  @P2 MOV R4, R9 ;  /* 0x0000000900042202 */ /* 0x000fe20000000f00 */
[----:B------:R-:W-:Y:S01]  /*0550*/  @P1 IMAD.MOV.U32 R4, RZ, RZ, R10 ;  /* 0x000000ffff041224 */ /* 0x000fe200078e000a */
[----:B------:R-:W-:Y:S01]  /*0560*/  LOP3.LUT R3, R3, 0x1f, RZ, 0xc0, !PT ;  /* 0x0000001f03037812 */ /* 0x000fe200078ec0ff */
[----:B------:R-:W-:Y:S01]  /*0570*/  @P0 IMAD.MOV.U32 R4, RZ, RZ, R12 ;  /* 0x000000ffff040224 */ /* 0x000fe200078e000c */
[----:B------:R-:W-:Y:S01]  /*0580*/  ISETP.EQ.AND P0, PT, R6, 0x8, PT ;  /* 0x000000080600780c */ /* 0x000fe20003f02270 */
[----:B------:R-:W-:Y:S01]  /*0590*/  @P3 IMAD.MOV.U32 R4, RZ, RZ, R13 ;  /* 0x000000ffff043224 */ /* 0x000fe200078e000d */
[----:B------:R-:W-:Y:S01]  /*05a0*/  SHF.L.W.U32.HI R8, R5, R3, R8 ;  /* 0x0000000305087219 */ /* 0x000fe20000010e08 */
[----:B------:R-:W-:Y:S01]  /*05b0*/  @P5 IMAD.MOV.U32 R4, RZ, RZ, R14 ;  /* 0x000000ffff045224 */ /* 0x000fe200078e000e */
[----:B------:R-:W-:-:S09]  /*05c0*/  @P4 MOV R4, R15 ;  /* 0x0000000f00044202 */ /* 0x000fd20000000f00 */
[----:B------:R-:W-:-:S05]  /*05d0*/  @P0 IMAD.MOV.U32 R4, RZ, RZ, R11 ;  /* 0x000000ffff040224 */ /* 0x000fca00078e000b */
[----:B------:R-:W-:-:S07]  /*05e0*/  SHF.L.W.U32.HI R5, R4, R3, R5 ;  /* 0x0000000304057219 */ /* 0x000fce0000010e05 */
.L_x_7:
[----:B------:R-:W-:Y:S05]  /*05f0*/  BSYNC.RECONVERGENT B1 ;  /* 0x0000000000017941 */ /* 0x000fea0003800200 */
.L_x_6:
[C---:B------:R-:W-:Y:S01]  /*0600*/  SHF.L.W.U32.HI R9, R5.reuse, 0x2, R8 ;  /* 0x0000000205097819 */ /* 0x040fe20000010e08 */
[----:B------:R-:W-:Y:S01]  /*0610*/  IMAD.SHL.U32 R5, R5, 0x4, RZ ;  /* 0x0000000405057824 */ /* 0x000fe200078e00ff */
[----:B------:R-:W-:Y:S01]  /*0620*/  UMOV UR4, 0x54442d19 ;  /* 0x54442d1900047882 */ /* 0x000fe20000000000 */
[----:B------:R-:W-:Y:S01]  /*0630*/  UMOV UR5, 0x3bf921fb ;  /* 0x3bf921fb00057882 */ /* 0x000fe20000000000 */
[----:B------:R-:W-:Y:S02]  /*0640*/  SHF.R.S32.HI R4, RZ, 0x1f, R9 ;  /* 0x0000001fff047819 */ /* 0x000fe40000011409 */
[----:B------:R-:W-:Y:S02]  /*0650*/  ISETP.GE.AND P0, PT, R0, RZ, PT ;  /* 0x000000ff0000720c */ /* 0x000fe40003f06270 */
[C---:B------:R-:W-:Y:S02]  /*0660*/  LOP3.LUT R6, R4.reuse, R5, RZ, 0x3c, !PT ;  /* 0x0000000504067212 */ /* 0x040fe400078e3cff */
[----:B------:R-:W-:-:S02]  /*0670*/  LOP3.LUT R7, R4, R9, RZ, 0x3c, !PT ;  /* 0x0000000904077212 */ /* 0x000fc400078e3cff */
[----:B------:R-:W-:Y:S02]  /*0680*/  SHF.R.U32.HI R3, RZ, 0x1e, R8 ;  /* 0x0000001eff037819 */ /* 0x000fe40000011608 */
[----:B------:R-:W0:Y:S01]  /*0690*/  I2F.F64.S64 R4, R6 ;  /* 0x0000000600047312 */ /* 0x000e220000301c00 */
[C---:B------:R-:W-:Y:S02]  /*06a0*/  LOP3.LUT R0, R9.reuse, R0, RZ, 0x3c, !PT ;  /* 0x0000000009007212 */ /* 0x040fe400078e3cff */
[----:B------:R-:W-:Y:S02]  /*06b0*/  LEA.HI R3, R9, R3, RZ, 0x1 ;  /* 0x0000000309037211 */ /* 0x000fe400078f08ff */
[----:B------:R-:W-:-:S03]  /*06c0*/  ISETP.GE.AND P1, PT, R0, RZ, PT ;  /* 0x000000ff0000720c */ /* 0x000fc60003f26270 */
[----:B------:R-:W-:-:S04]  /*06d0*/  IMAD.MOV R0, RZ, RZ, -R3 ;  /* 0x000000ffff007224 */ /* 0x000fc800078e0a03 */
[----:B------:R-:W-:Y:S01]  /*06e0*/  @!P0 IMAD.MOV.U32 R3, RZ, RZ, R0 ;  /* 0x000000ffff038224 */ /* 0x000fe200078e0000 */
[----:B0-----:R-:W-:-:S10]  /*06f0*/  DMUL R4, R4, UR4 ;  /* 0x0000000404047c28 */ /* 0x001fd40008000000 */
[----:B------:R-:W0:Y:S02]  /*0700*/  F2F.F32.F64 R4, R4 ;  /* 0x0000000400047310 */ /* 0x000e240000301000 */
[----:B0-----:R-:W-:-:S07]  /*0710*/  FSEL R6, -R4, R4, !P1 ;  /* 0x0000000404067208 */ /* 0x001fce0004800100 */
.L_x_4:
[----:B------:R-:W-:Y:S05]  /*0720*/  BSYNC.RECONVERGENT B0 ;  /* 0x0000000000007941 */ /* 0x000fea0003800200 */
.L_x_3:
[----:B------:R-:W-:Y:S01]  /*0730*/  MOV R0, 0x37cbac00 ;  /* 0x37cbac0000007802 */ /* 0x000fe20000000f00 */
[----:B------:R-:W-:Y:S01]  /*0740*/  FMUL R7, R6, R6 ;  /* 0x0000000606077220 */ /* 0x000fe20000400000 */
[----:B------:R-:W-:Y:S01]  /*0750*/  LOP3.LUT R8, R3, 0x1, RZ, 0xc0, !PT ;  /* 0x0000000103087812 */ /* 0x000fe200078ec0ff */
[----:B------:R-:W0:Y:S01]  /*0760*/  LDC.64 R4, c[0x0][0x388] ;  /* 0x0000e200ff047b82 */ /* 0x000e220000000a00 */
[----:B------:R-:W-:Y:S02]  /*0770*/  IMAD.MOV.U32 R9, RZ, RZ, 0x3effffff ;  /* 0x3effffffff097424 */ /* 0x000fe400078e00ff */
[----:B------:R-:W-:Y:S01]  /*0780*/  FFMA R0, R7, R0, -0.0013887860113754868507 ;  /* 0xbab607ed07007423 */ /* 0x000fe20000000000 */
[----:B------:R-:W-:Y:S01]  /*0790*/  ISETP.NE.U32.AND P0, PT, R8, 0x1, PT ;  /* 0x000000010800780c */ /* 0x000fe20003f05070 */
[----:B------:R-:W-:Y:S01]  /*07a0*/  IMAD.MOV.U32 R8, RZ, RZ, 0x3d2aaabb ;  /* 0x3d2aaabbff087424 */ /* 0x000fe200078e00ff */
[----:B------:R-:W-:Y:S02]  /*07b0*/  LOP3.LUT P1, RZ, R3, 0x2, RZ, 0xc0, !PT ;  /* 0x0000000203ff7812 */ /* 0x000fe4000782c0ff */
[----:B------:R-:W-:-:S02]  /*07c0*/  FSEL R0, R0, -0.00019574658654164522886, !P0 ;  /* 0xb94d415300007808 */ /* 0x000fc40004000000 */
[----:B------:R-:W-:Y:S02]  /*07d0*/  FSEL R8, R8, 0.0083327032625675201416, !P0 ;  /* 0x3c0885e408087808 */ /* 0x000fe40004000000 */
[----:B------:R-:W-:-:S03]  /*07e0*/  FSEL R3, -R9, -0.16666662693023681641, !P0 ;  /* 0xbe2aaaa809037808 */ /* 0x000fc60004000100 */
[----:B------:R-:W-:Y:S01]  /*07f0*/  FFMA R8, R7, R0, R8 ;  /* 0x0000000007087223 */ /* 0x000fe20000000008 */
[----:B------:R-:W-:-:S03]  /*0800*/  FSEL R0, R6, 1, P0 ;  /* 0x3f80000006007808 */ /* 0x000fc60000000000 */
[C---:B------:R-:W-:Y:S02]  /*0810*/  FFMA R3, R7.reuse, R8, R3 ;  /* 0x0000000807037223 */ /* 0x040fe40000000003 */
[----:B------:R-:W-:-:S04]  /*0820*/  FFMA R7, R7, R0, RZ ;  /* 0x0000000007077223 */ /* 0x000fc800000000ff */
[----:B------:R-:W-:Y:S01]  /*0830*/  FFMA R3, R7, R3, R0 ;  /* 0x0000000307037223 */ /* 0x000fe20000000000 */
[----:B0-----:R-:W-:-:S04]  /*0840*/  IMAD.WIDE R4, R2, 0x4, R4 ;  /* 0x0000000402047825 */ /* 0x001fc800078e0204 */
[----:B------:R-:W-:-:S05]  /*0850*/  @P1 FADD R3, RZ, -R3 ;  /* 0x80000003ff031221 */ /* 0x000fca0000000000 */
[----:B------:R-:W-:Y:S01]  /*0860*/  STG.E desc[UR6][R4.64], R3 ;  /* 0x0000000304007986 */ /* 0x000fe2000c101906 */
[----:B------:R-:W-:Y:S05]  /*0870*/  EXIT ;  /* 0x000000000000794d */ /* 0x000fea0003800000 */
.L_x_8:
        /* <DEDUP_REMOVED lines=16> */
.L_x_29:


//--------------------- .text._Z11special_sinILi1EfEvPT0_S1_ --------------------------
	.section	.text._Z11special_sinILi1EfEvPT0_S1_,"ax",@progbits
	.align	128
        .global         _Z11special_sinILi1EfEvPT0_S1_
        .type           _Z11special_sinILi1EfEvPT0_S1_,@function
        .size           _Z11special_sinILi1EfEvPT0_S1_,(.L_x_30 - _Z11special_sinILi1EfEvPT0_S1_)
        .other          _Z11special_sinILi1EfEvPT0_S1_,@"STO_CUDA_ENTRY STV_DEFAULT"
_Z11special_sinILi1EfEvPT0_S1_:
.text._Z11special_sinILi1EfEvPT0_S1_:
        /* <DEDUP_REMOVED lines=29> */
.L_x_11:
        /* <DEDUP_REMOVED lines=66> */
.L_x_13:
[----:B------:R-:W-:Y:S05]  /*05f0*/  BSYNC.RECONVERGENT B1 ;  /* 0x0000000000017941 */ /* 0x000fea0003800200 */
.L_x_12:
        /* <DEDUP_REMOVED lines=18> */
.L_x_10:
[----:B------:R-:W-:Y:S05]  /*0720*/  BSYNC.RECONVERGENT B0 ;  /* 0x0000000000007941 */ /* 0x000fea0003800200 */
.L_x_9:
        /* <DEDUP_REMOVED lines=21> */
.L_x_14:
        /* <DEDUP_REMOVED lines=16> */
.L_x_30:


//--------------------- .text._Z11special_sinILi0EfEvPT0_S1_ --------------------------
	.section	.text._Z11special_sinILi0EfEvPT0_S1_,"ax",@progbits
	.align	128
        .global         _Z11special_sinILi0EfEvPT0_S1_
        .type           _Z11special_sinILi0EfEvPT0_S1_,@function
        .size           _Z11special_sinILi0EfEvPT0_S1_,(.L_x_31 - _Z11special_sinILi0EfEvPT0_S1_)
        .other          _Z11special_sinILi0EfEvPT0_S1_,@"STO_CUDA_ENTRY STV_DEFAULT"
_Z11special_sinILi0EfEvPT0_S1_:
.text._Z11special_sinILi0EfEvPT0_S1_:
        /* <DEDUP_REMOVED lines=29> */
.L_x_17:
        /* <DEDUP_REMOVED lines=66> */
.L_x_19:
[----:B------:R-:W-:Y:S05]  /*05f0*/  BSYNC.RECONVERGENT B1 ;  /* 0x0000000000017941 */ /* 0x000fea0003800200 */
.L_x_18:
        /* <DEDUP_REMOVED lines=18> */
.L_x_16:
[----:B------:R-:W-:Y:S05]  /*0720*/  BSYNC.RECONVERGENT B0 ;  /* 0x0000000000007941 */ /* 0x000fea0003800200 */
.L_x_15:
        /* <DEDUP_REMOVED lines=21> */
.L_x_20:
        /* <DEDUP_REMOVED lines=16> */
.L_x_31:


//--------------------- .text._Z11simple_mul2IfEvPT_S1_S1_ --------------------------
	.section	.text._Z11simple_mul2IfEvPT_S1_S1_,"ax",@progbits
	.align	128
        .global         _Z11simple_mul2IfEvPT_S1_S1_
        .type           _Z11simple_mul2IfEvPT_S1_S1_,@function
        .size           _Z11simple_mul2IfEvPT_S1_S1_,(.L_x_32 - _Z11simple_mul2IfEvPT_S1_S1_)
        .other          _Z11simple_mul2IfEvPT_S1_S1_,@"STO_CUDA_ENTRY STV_DEFAULT"
_Z11simple_mul2IfEvPT_S1_S1_:
.text._Z11simple_mul2IfEvPT_S1_S1_:
[----:B------:R-:W-:Y:S01]  /*0000*/  LDC R1, c[0x0][0x37c] ;  /* 0x0000df00ff017b82 */ /* 0x000fe20000000800 */
[----:B------:R-:W0:Y:S07]  /*0010*/  S2R R0, SR_TID.X ;  /* 0x0000000000007919 */ /* 0x000e2e0000002100 */
[----:B------:R-:W0:Y:S01]  /*0020*/  S2UR UR6, SR_CTAID.X ;  /* 0x00000000000679c3 */ /* 0x000e220000002500 */
[----:B------:R-:W1:Y:S07]  /*0030*/  LDCU.64 UR4, c[0x0][0x358] ;  /* 0x00006b00ff0477ac */ /* 0x000e6e0008000a00 */
[----:B------:R-:W0:Y:S08]  /*0040*/  LDC R9, c[0x0][0x360] ;  /* 0x0000d800ff097b82 */ /* 0x000e300000000800 */
[----:B------:R-:W2:Y:S08]  /*0050*/  LDC.64 R2, c[0x0][0x380] ;  /* 0x0000e000ff027b82 */ /* 0x000eb00000000a00 */
[----:B------:R-:W3:Y:S01]  /*0060*/  LDC.64 R4, c[0x0][0x388] ;  /* 0x0000e200ff047b82 */ /* 0x000ee20000000a00 */
[----:B0-----:R-:W-:-:S07]  /*0070*/  IMAD R9, R9, UR6, R0 ;  /* 0x0000000609097c24 */ /* 0x001fce000f8e0200 */
[----:B------:R-:W0:Y:S01]  /*0080*/  LDC.64 R6, c[0x0][0x390] ;  /* 0x0000e400ff067b82 */ /* 0x000e220000000a00 */
[----:B--2---:R-:W-:-:S06]  /*0090*/  IMAD.WIDE R2, R9, 0x4, R2 ;  /* 0x0000000409027825 */ /* 0x004fcc00078e0202 */
[----:B-1----:R-:W2:Y:S01]  /*00a0*/  LDG.E R2, desc[UR4][R2.64] ;  /* 0x0000000402027981 */ /* 0x002ea2000c1e1900 */
[----:B---3--:R-:W-:-:S06]  /*00b0*/  IMAD.WIDE R4, R9, 0x4, R4 ;  /* 0x0000000409047825 */ /* 0x008fcc00078e0204 */
[----:B------:R-:W2:Y:S01]  /*00c0*/  LDG.E R5, desc[UR4][R4.64] ;  /* 0x0000000404057981 */ /* 0x000ea2000c1e1900 */
[----:B0-----:R-:W-:-:S04]  /*00d0*/  IMAD.WIDE R6, R9, 0x4, R6 ;  /* 0x0000000409067825 */ /* 0x001fc800078e0206 */
[----:B--2---:R-:W-:-:S05]  /*00e0*/  FMUL R9, R2, R5 ;  /* 0x0000000502097220 */ /* 0x004fca0000400000 */
[----:B------:R-:W-:Y:S01]  /*00f0*/  STG.E desc[UR4][R6.64], R9 ;  /* 0x0000000906007986 */ /* 0x000fe2000c101904 */
[----:B------:R-:W-:Y:S05]  /*0100*/  EXIT ;  /* 0x000000000000794d */ /* 0x000fea0003800000 */
.L_x_21:
        /* <DEDUP_REMOVED lines=15> */
.L_x_32:


//--------------------- .text._Z10simple_subIfEvPT_S1_S1_ --------------------------
	.section	.text._Z10simple_subIfEvPT_S1_S1_,"ax",@progbits
	.align	128
        .global         _Z10simple_subIfEvPT_S1_S1_
        .type           _Z10simple_subIfEvPT_S1_S1_,@function
        .size           _Z10simple_subIfEvPT_S1_S1_,(.L_x_33 - _Z10simple_subIfEvPT_S1_S1_)
        .other          _Z10simple_subIfEvPT_S1_S1_,@"STO_CUDA_ENTRY STV_DEFAULT"
_Z10simple_subIfEvPT_S1_S1_:
.text._Z10simple_subIfEvPT_S1_S1_:
        /* <DEDUP_REMOVED lines=14> */
[----:B--2---:R-:W-:-:S05]  /*00e0*/  FADD R9, R2, -R5 ;  /* 0x8000000502097221 */ /* 0x004fca0000000000 */
[----:B------:R-:W-:Y:S01]  /*00f0*/  STG.E desc[UR4][R6.64], R9 ;  /* 0x0000000906007986 */ /* 0x000fe2000c101904 */
[----:B------:R-:W-:Y:S05]  /*0100*/  EXIT ;  /* 0x000000000000794d */ /* 0x000fea0003800000 */
.L_x_22:
        /* <DEDUP_REMOVED lines=15> */
.L_x_33:


//--------------------- .text._Z10simple_mulIfEvPT_S1_S1_ --------------------------
	.section	.text._Z10simple_mulIfEvPT_S1_S1_,"ax",@progbits
	.align	128
        .global         _Z10simple_mulIfEvPT_S1_S1_
        .type           _Z10simple_mulIfEvPT_S1_S1_,@function
        .size           _Z10simple_mulIfEvPT_S1_S1_,(.L_x_34 - _Z10simple_mulIfEvPT_S1_S1_)
        .other          _Z10simple_mulIfEvPT_S1_S1_,@"STO_CUDA_ENTRY STV_DEFAULT"
_Z10simple_mulIfEvPT_S1_S1_:
.text._Z10simple_mulIfEvPT_S1_S1_:
        /* <DEDUP_REMOVED lines=17> */
.L_x_23:
        /* <DEDUP_REMOVED lines=15> */
.L_x_34:


//--------------------- .text._Z10simple_fmaIfEvPT_S1_S1_S1_ --------------------------
	.section	.text._Z10simple_fmaIfEvPT_S1_S1_S1_,"ax",@progbits
	.align	128
        .global         _Z10simple_fmaIfEvPT_S1_S1_S1_
        .type           _Z10simple_fmaIfEvPT_S1_S1_S1_,@function
        .size           _Z10simple_fmaIfEvPT_S1_S1_S1_,(.L_x_35 - _Z10simple_fmaIfEvPT_S1_S1_S1_)
        .other          _Z10simple_fmaIfEvPT_S1_S1_S1_,@"STO_CUDA_ENTRY STV_DEFAULT"
_Z10simple_fmaIfEvPT_S1_S1_S1_:
.text._Z10simple_fmaIfEvPT_S1_S1_S1_:
[----:B------:R-:W-:Y:S01]  /*0000*/  LDC R1, c[0x0][0x37c] ;  /* 0x0000df00ff017b82 */ /* 0x000fe20000000800 */
[----:B------:R-:W0:Y:S07]  /*0010*/  S2R R0, SR_TID.X ;  /* 0x0000000000007919 */ /* 0x000e2e0000002100 */
[----:B------:R-:W0:Y:S01]  /*0020*/  S2UR UR6, SR_CTAID.X ;  /* 0x00000000000679c3 */ /* 0x000e220000002500 */
[----:B------:R-:W1:Y:S07]  /*0030*/  LDCU.64 UR4, c[0x0][0x358] ;  /* 0x00006b00ff0477ac */ /* 0x000e6e0008000a00 */
[----:B------:R-:W0:Y:S08]  /*0040*/  LDC R11, c[0x0][0x360] ;  /* 0x0000d800ff0b7b82 */ /* 0x000e300000000800 */
[----:B------:R-:W2:Y:S08]  /*0050*/  LDC.64 R2, c[0x0][0x380] ;  /* 0x0000e000ff027b82 */ /* 0x000eb00000000a00 */
[----:B------:R-:W3:Y:S08]  /*0060*/  LDC.64 R4, c[0x0][0x388] ;  /* 0x0000e200ff047b82 */ /* 0x000ef00000000a00 */
[----:B------:R-:W4:Y:S01]  /*0070*/  LDC.64 R6, c[0x0][0x390] ;  /* 0x0000e400ff067b82 */ /* 0x000f220000000a00 */
[----:B0-----:R-:W-:-:S04]  /*0080*/  IMAD R11, R11, UR6, R0 ;  /* 0x000000060b0b7c24 */ /* 0x001fc8000f8e0200 */
[----:B--2---:R-:W-:-:S03]  /*0090*/  IMAD.WIDE R2, R11, 0x4, R2 ;  /* 0x000000040b027825 */ /* 0x004fc600078e0202 */
[----:B------:R-:W0:Y:S03]  /*00a0*/  LDC.64 R8, c[0x0][0x398] ;  /* 0x0000e600ff087b82 */ /* 0x000e260000000a00 */
[----:B-1----:R-:W2:Y:S01]  /*00b0*/  LDG.E R2, desc[UR4][R2.64] ;  /* 0x0000000402027981 */ /* 0x002ea2000c1e1900 */
[----:B---3--:R-:W-:-:S06]  /*00c0*/  IMAD.WIDE R4, R11, 0x4, R4 ;  /* 0x000000040b047825 */ /* 0x008fcc00078e0204 */
[----:B------:R-:W2:Y:S01]  /*00d0*/  LDG.E R5, desc[UR4][R4.64] ;  /* 0x0000000404057981 */ /* 0x000ea2000c1e1900 */
[----:B----4-:R-:W-:-:S06]  /*00e0*/  IMAD.WIDE R6, R11, 0x4, R6 ;  /* 0x000000040b067825 */ /* 0x010fcc00078e0206 */
[----:B------:R-:W2:Y:S01]  /*00f0*/  LDG.E R7, desc[UR4][R6.64] ;  /* 0x0000000406077981 */ /* 0x000ea2000c1e1900 */
[----:B0-----:R-:W-:-:S04]  /*0100*/  IMAD.WIDE R8, R11, 0x4, R8 ;  /* 0x000000040b087825 */ /* 0x001fc800078e0208 */
[----:B--2---:R-:W-:-:S05]  /*0110*/  FFMA R11, R2, R5, R7 ;  /* 0x00000005020b7223 */ /* 0x004fca0000000007 */
[----:B------:R-:W-:Y:S01]  /*0120*/  STG.E desc[UR4][R8.64], R11 ;  /* 0x0000000b08007986 */ /* 0x000fe2000c101904 */
[----:B------:R-:W-:Y:S05]  /*0130*/  EXIT ;  /* 0x000000000000794d */ /* 0x000fea0003800000 */
.L_x_24:
        /* <DEDUP_REMOVED lines=12> */
.L_x_35:


//--------------------- .text._Z21special_exp_intrinsicPfS_ --------------------------
	.section	.text._Z21special_exp_intrinsicPfS_,"ax",@progbits
	.align	128
        .global         _Z21special_exp_intrinsicPfS_
        .type           _Z21special_exp_intrinsicPfS_,@function
        .size           _Z21special_exp_intrinsicPfS_,(.L_x_36 - _Z21special_exp_intrinsicPfS_)
        .other          _Z21special_exp_intrinsicPfS_,@"STO_CUDA_ENTRY STV_DEFAULT"
_Z21special_exp_intrinsicPfS_:
.text._Z21special_exp_intrinsicPfS_:
[----:B------:R-:W-:Y:S01]  /*0000*/  LDC R1, c[0x0][0x37c] ;  /* 0x0000df00ff017b82 */ /* 0x000fe20000000800 */
[----:B------:R-:W0:Y:S07]  /*0010*/  S2R R0, SR_TID.X ;  /* 0x0000000000007919 */ /* 0x000e2e0000002100 */
[----:B------:R-:W0:Y:S01]  /*0020*/  S2UR UR6, SR_CTAID.X ;  /* 0x00000000000679c3 */ /* 0x000e220000002500 */
[----:B------:R-:W1:Y:S07]  /*0030*/  LDCU.64 UR4, c[0x0][0x358] ;  /* 0x00006b00ff0477ac */ /* 0x000e6e0008000a00 */
[----:B------:R-:W0:Y:S08]  /*0040*/  LDC R7, c[0x0][0x360] ;  /* 0x0000d800ff077b82 */ /* 0x000e300000000800 */
[----:B------:R-:W2:Y:S08]  /*0050*/  LDC.64 R2, c[0x0][0x380] ;  /* 0x0000e000ff027b82 */ /* 0x000eb00000000a00 */
[----:B------:R-:W3:Y:S01]  /*0060*/  LDC.64 R4, c[0x0][0x388] ;  /* 0x0000e200ff047b82 */ /* 0x000ee20000000a00 */
[----:B0-----:R-:W-:-:S04]  /*0070*/  IMAD R7, R7, UR6, R0 ;  /* 0x0000000607077c24 */ /* 0x001fc8000f8e0200 */
[----:B--2---:R-:W-:-:S06]  /*0080*/  IMAD.WIDE R2, R7, 0x4, R2 ;  /* 0x0000000407027825 */ /* 0x004fcc00078e0202 */
[----:B-1----:R-:W2:Y:S01]  /*0090*/  LDG.E R2, desc[UR4][R2.64] ;  /* 0x0000000402027981 */ /* 0x002ea2000c1e1900 */
[----:B---3--:R-:W-:-:S04]  /*00a0*/  IMAD.WIDE R4, R7, 0x4, R4 ;  /* 0x0000000407047825 */ /* 0x008fc800078e0204 */
[----:B--2---:R-:W-:-:S05]  /*00b0*/  FMUL R0, R2, 1.4426950216293334961 ;  /* 0x3fb8aa3b02007820 */ /* 0x004fca0000400000 */
[----:B------:R-:W-:-:S13]  /*00c0*/  FSETP.GEU.AND P0, PT, R0, -126, PT ;  /* 0xc2fc00000000780b */ /* 0x000fda0003f0e000 */
[----:B------:R-:W-:-:S04]  /*00d0*/  @!P0 FMUL R0, R0, 0.5 ;  /* 0x3f00000000008820 */ /* 0x000fc80000400000 */
[----:B------:R-:W0:Y:S02]  /*00e0*/  MUFU.EX2 R9, R0 ;  /* 0x0000000000097308 */ /* 0x000e240000000800 */
[----:B0-----:R-:W-:-:S05]  /*00f0*/  @!P0 FMUL R9, R9, R9 ;  /* 0x0000000909098220 */ /* 0x001fca0000400000 */
[----:B------:R-:W-:Y:S01]  /*0100*/  STG.E desc[UR4][R4.64], R9 ;  /* 0x0000000904007986 */ /* 0x000fe2000c101904 */
[----:B------:R-:W-:Y:S05]  /*0110*/  EXIT ;  /* 0x000000000000794d */ /* 0x000fea0003800000 */
.L_x_25:
        /* <DEDUP_REMOVED lines=14> */
.L_x_36:


//--------------------- .nv.global.init           --------------------------
	.section	.nv.global.init,"aw",@progbits
	.align	4
.nv.global.init:
	.type		__cudart_i2opi_f,@object
	.size		__cudart_i2opi_f,(.L_0 - __cudart_i2opi_f)
__cudart_i2opi_f:
        /*0000*/ 	.byte	0x41, 0x90, 0x43, 0x3c, 0x99, 0x95, 0x62, 0xdb, 0xc0, 0xdd, 0x34, 0xf5, 0xd1, 0x57, 0x27, 0xfc
        /*0010*/ 	.byte	0x29, 0x15, 0x44, 0x4e, 0x6e, 0x83, 0xf9, 0xa2
.L_0:


//--------------------- .nv.shared.reserved.0     --------------------------
	.section	.nv.shared.reserved.0,"aw",@nobits
	.weak		__nv_reservedSMEM_offset_0_alias
	.size		__nv_reservedSMEM_offset_0_alias, 0, 64
	.other		__nv_reservedSMEM_offset_0_alias,@"STO_CUDA_RESERVED_SHARED STV_DEFAULT"
__nv_reservedSMEM_offset_0_alias:
	.zero		0
	.zero		64


//--------------------- .nv.constant0._Z11special_expILi2EfEvPT0_S1_ --------------------------
	.section	.nv.constant0._Z11special_expILi2EfEvPT0_S1_,"a",@progbits
	.sectionflags	@""
	.align	4
.nv.constant0._Z11special_expILi2EfEvPT0_S1_:
	.zero		912


//--------------------- .nv.constant0._Z11special_expILi1EfEvPT0_S1_ --------------------------
	.section	.nv.constant0._Z11special_expILi1EfEvPT0_S1_,"a",@progbits
	.sectionflags	@""
	.align	4
.nv.constant0._Z11special_expILi1EfEvPT0_S1_:
	.zero		912


//--------------------- .nv.constant0._Z11special_expILi0EfEvPT0_S1_ --------------------------
	.section	.nv.constant0._Z11special_expILi0EfEvPT0_S1_,"a",@progbits
	.sectionflags	@""
	.align	4
.nv.constant0._Z11special_expILi0EfEvPT0_S1_:
	.zero		912


//--------------------- .nv.constant0._Z11special_sinILi2EfEvPT0_S1_ --------------------------
	.section	.nv.constant0._Z11special_sinILi2EfEvPT0_S1_,"a",@progbits
	.sectionflags	@""
	.align	4
.nv.constant0._Z11special_sinILi2EfEvPT0_S1_:
	.zero		912


//--------------------- .nv.constant0._Z11special_sinILi1EfEvPT0_S1_ --------------------------
	.section	.nv.constant0._Z11special_sinILi1EfEvPT0_S1_,"a",@progbits
	.sectionflags	@""
	.align	4
.nv.constant0._Z11special_sinILi1EfEvPT0_S1_:
	.zero		912


//--------------------- .nv.constant0._Z11special_sinILi0EfEvPT0_S1_ --------------------------
	.section	.nv.constant0._Z11special_sinILi0EfEvPT0_S1_,"a",@progbits
	.sectionflags	@""
	.align	4
.nv.constant0._Z11special_sinILi0EfEvPT0_S1_:
	.zero		912


//--------------------- .nv.constant0._Z11simple_mul2IfEvPT_S1_S1_ --------------------------
	.section	.nv.constant0._Z11simple_mul2IfEvPT_S1_S1_,"a",@progbits
	.sectionflags	@""
	.align	4
.nv.constant0._Z11simple_mul2IfEvPT_S1_S1_:
	.zero		920


//--------------------- .nv.constant0._Z10simple_subIfEvPT_S1_S1_ --------------------------
	.section	.nv.constant0._Z10simple_subIfEvPT_S1_S1_,"a",@progbits
	.sectionflags	@""
	.align	4
.nv.constant0._Z10simple_subIfEvPT_S1_S1_:
	.zero		920


//--------------------- .nv.constant0._Z10simple_mulIfEvPT_S1_S1_ --------------------------
	.section	.nv.constant0._Z10simple_mulIfEvPT_S1_S1_,"a",@progbits
	.sectionflags	@""
	.align	4
.nv.constant0._Z10simple_mulIfEvPT_S1_S1_:
	.zero		920


//--------------------- .nv.constant0._Z10simple_fmaIfEvPT_S1_S1_S1_ --------------------------
	.section	.nv.constant0._Z10simple_fmaIfEvPT_S1_S1_S1_,"a",@progbits
	.sectionflags	@""
	.align	4
.nv.constant0._Z10simple_fmaIfEvPT_S1_S1_S1_:
	.zero		928


//--------------------- .nv.constant0._Z21special_exp_intrinsicPfS_ --------------------------
	.section	.nv.constant0._Z21special_exp_intrinsicPfS_,"a",@progbits
	.sectionflags	@""
	.align	4
.nv.constant0._Z21special_exp_intrinsicPfS_:
	.zero		912


//--------------------- SYMBOLS --------------------------

	.type		.nv.reservedSmem.offset0,@object
	.size		.nv.reservedSmem.offset0,0x4
